def attn_fwd(
    Q,
    K,
    V,
    Out,
    Lse,
    sm_scale,
    stride_qz,
    stride_qh,
    stride_qm,
    stride_qk,
    stride_kz,
    stride_kh,
    stride_kn,
    stride_kk,
    stride_vz,
    stride_vh,
    stride_vn,
    stride_vk,
    stride_oz,
    stride_oh,
    stride_om,
    stride_ok,
    seqlen_q,
    seqlen_k,
    BLOCK_M: tl.constexpr,
    BLOCK_N: tl.constexpr,
    HEAD_DIM: tl.constexpr,
    CAUSAL: tl.constexpr,
):
    start_m = tl.program_id(0)
    off_hz = tl.program_id(1)
    q_off = off_hz * stride_qh
    k_off = off_hz * stride_kh
    v_off = off_hz * stride_vh
    offs_m = start_m * BLOCK_M + tl.arange(0, BLOCK_M)
    offs_d = tl.arange(0, HEAD_DIM)
    offs_n = tl.arange(0, BLOCK_N)
    q_ptrs = Q + q_off + offs_m[:, None] * stride_qm + offs_d[None, :] * stride_qk
    k_ptrs = K + k_off + offs_d[:, None] * stride_kk + offs_n[None, :] * stride_kn
    v_ptrs = V + v_off + offs_n[:, None] * stride_vn + offs_d[None, :] * stride_vk
    m_i = tl.full([BLOCK_M], float("-inf"), dtype=tl.float32)
    l_i = tl.zeros([BLOCK_M], dtype=tl.float32) + 1.0
    acc = tl.zeros([BLOCK_M, HEAD_DIM], dtype=tl.float32)
    q = tl.load(q_ptrs)
    acc, l_i, m_i = _attn_fwd_inner(
        acc,
        l_i,
        m_i,
        q,
        k_ptrs,
        v_ptrs,
        sm_scale,
        stride_kn,
        stride_vn,
        start_m,
        seqlen_k,
        BLOCK_M,
        BLOCK_N,
        HEAD_DIM,
        CAUSAL,
    )
    acc = acc / l_i[:, None]
    lse = m_i + tl.math.log2(l_i) / 1.4426950408889634
    o_ptrs = (
        Out
        + off_hz * stride_oh
        + offs_m[:, None] * stride_om
        + offs_d[None, :] * stride_ok
    )
    tl.store(o_ptrs, acc.to(Out.dtype.element_ty))
    tl.store(Lse + off_hz * seqlen_q + offs_m, lse)

# config = {"BLOCK_M": 32, "BLOCK_N": 128, "HEAD_DIM": 16, "arch": "sm_80", "causal": true, "dtype": "fp16", "num_stages": 4, "num_warps": 8}
# arch = sm_80


// ===== COMPILED SASS (sm_80) =====

	.target	sm_80

	.elftype	@"ET_EXEC"


//--------------------- .note.nv.tkinfo           --------------------------
	.section	.note.nv.tkinfo,"",@"SHT_NOTE"
	.sectionflags	@"SHF_NOTE_NV_TKINFO"
	.tkinfo
        /*0018*/ 	.word	0x00000002
        /*0030*/ 	.string	""
        /*0030*/ 	.string	"ptxas"
        /*0030*/ 	.string	"Cuda compilation tools, release 13.0, V13.0.88"
        /*0030*/ 	.string	"Build cuda_13.0.r13.0/compiler.36424714_0"
        /*0030*/ 	.string	"-v  -suppress-debug-info  -lineinfo  -arch sm_80 "



//--------------------- .note.nv.cuinfo           --------------------------
	.section	.note.nv.cuinfo,"",@"SHT_NOTE"
	.sectionflags	@"SHF_NOTE_NV_CUINFO"
        /*0018*/ 	.short	0x0002
        /*001a*/ 	.short	0x0050
        /*001c*/ 	.short	0x0082
	.zero		2


//--------------------- .nv.info                  --------------------------
	.section	.nv.info,"",@"SHT_CUDA_INFO"
	.align	4


	//----- nvinfo : EIATTR_REGCOUNT
	.align		4
        /*0000*/ 	.byte	0x04, 0x2f
        /*0002*/ 	.short	(.L_2 - .L_1)
	.align		4
.L_1:
        /*0004*/ 	.word	index@(attn_fwd)
        /*0008*/ 	.word	0x000000ce


	//----- nvinfo : EIATTR_FRAME_SIZE
	.align		4
.L_2:
        /*000c*/ 	.byte	0x04, 0x11
        /*000e*/ 	.short	(.L_4 - .L_3)
	.align		4
.L_3:
        /*0010*/ 	.word	index@(attn_fwd)
        /*0014*/ 	.word	0x00000000


	//----- nvinfo : EIATTR_MIN_STACK_SIZE
	.align		4
.L_4:
        /*0018*/ 	.byte	0x04, 0x12
        /*001a*/ 	.short	(.L_6 - .L_5)
	.align		4
.L_5:
        /*001c*/ 	.word	index@(attn_fwd)
        /*0020*/ 	.word	0x00000000
.L_6:


//--------------------- .nv.info.attn_fwd         --------------------------
	.section	.nv.info.attn_fwd,"",@"SHT_CUDA_INFO"
	.sectionflags	@""
	.align	4


	//----- nvinfo : EIATTR_CUDA_API_VERSION
	.align		4
        /*0000*/ 	.byte	0x04, 0x37
        /*0002*/ 	.short	(.L_8 - .L_7)
.L_7:
        /*0004*/ 	.word	0x00000082


	//----- nvinfo : EIATTR_SW2861232_WAR
	.align		4
.L_8:
        /*0008*/ 	.byte	0x01, 0x35
	.zero		2


	//----- nvinfo : EIATTR_PARAM_CBANK
	.align		4
        /*000c*/ 	.byte	0x04, 0x0a
        /*000e*/ 	.short	(.L_10 - .L_9)
	.align		4
.L_9:
        /*0010*/ 	.word	index@(.nv.constant0.attn_fwd)
        /*0014*/ 	.short	0x0160
        /*0016*/ 	.short	0x0088


	//----- nvinfo : EIATTR_CBANK_PARAM_SIZE
	.align		4
.L_10:
        /*0018*/ 	.byte	0x03, 0x19
        /*001a*/ 	.short	0x0088


	//----- nvinfo : EIATTR_KPARAM_INFO
	.align		4
        /*001c*/ 	.byte	0x04, 0x17
        /*001e*/ 	.short	(.L_12 - .L_11)
.L_11:
        /*0020*/ 	.word	0x00000000
        /*0024*/ 	.short	0x0019
        /*0026*/ 	.short	0x0080
        /*0028*/ 	.byte	0x00, 0xf4, 0x21, 0x00


	//----- nvinfo : EIATTR_KPARAM_INFO
	.align		4
.L_12:
        /*002c*/ 	.byte	0x04, 0x17
        /*002e*/ 	.short	(.L_14 - .L_13)
.L_13:
        /*0030*/ 	.word	0x00000000
        /*0034*/ 	.short	0x0018
        /*0036*/ 	.short	0x0078
        /*0038*/ 	.byte	0x00, 0xf4, 0x21, 0x00


	//----- nvinfo : EIATTR_KPARAM_INFO
	.align		4
.L_14:
        /*003c*/ 	.byte	0x04, 0x17
        /*003e*/ 	.short	(.L_16 - .L_15)
.L_15:
        /*0040*/ 	.word	0x00000000
        /*0044*/ 	.short	0x0017
        /*0046*/ 	.short	0x0070
        /*0048*/ 	.byte	0x00, 0xf0, 0x11, 0x00


	//----- nvinfo : EIATTR_KPARAM_INFO
	.align		4
.L_16:
        /*004c*/ 	.byte	0x04, 0x17
        /*004e*/ 	.short	(.L_18 - .L_17)
.L_17:
        /*0050*/ 	.word	0x00000000
        /*0054*/ 	.short	0x0016
        /*0056*/ 	.short	0x006c
        /*0058*/ 	.byte	0x00, 0xf0, 0x11, 0x00


	//----- nvinfo : EIATTR_KPARAM_INFO
	.align		4
.L_18:
        /*005c*/ 	.byte	0x04, 0x17
        /*005e*/ 	.short	(.L_20 - .L_19)
.L_19:
        /*0060*/ 	.word	0x00000000
        /*0064*/ 	.short	0x0015
        /*0066*/ 	.short	0x0068
        /*0068*/ 	.byte	0x00, 0xf0, 0x11, 0x00


	//----- nvinfo : EIATTR_KPARAM_INFO
	.align		4
.L_20:
        /*006c*/ 	.byte	0x04, 0x17
        /*006e*/ 	.short	(.L_22 - .L_21)
.L_21:
        /*0070*/ 	.word	0x00000000
        /*0074*/ 	.short	0x0014
        /*0076*/ 	.short	0x0064
        /*0078*/ 	.byte	0x00, 0xf0, 0x11, 0x00


	//----- nvinfo : EIATTR_KPARAM_INFO
	.align		4
.L_22:
        /*007c*/ 	.byte	0x04, 0x17
        /*007e*/ 	.short	(.L_24 - .L_23)
.L_23:
        /*0080*/ 	.word	0x00000000
        /*0084*/ 	.short	0x0013
        /*0086*/ 	.short	0x0060
        /*0088*/ 	.byte	0x00, 0xf0, 0x11, 0x00


	//----- nvinfo : EIATTR_KPARAM_INFO
	.align		4
.L_24:
        /*008c*/ 	.byte	0x04, 0x17
        /*008e*/ 	.short	(.L_26 - .L_25)
.L_25:
        /*0090*/ 	.word	0x00000000
        /*0094*/ 	.short	0x0012
        /*0096*/ 	.short	0x005c
        /*0098*/ 	.byte	0x00, 0xf0, 0x11, 0x00


	//----- nvinfo : EIATTR_KPARAM_INFO
	.align		4
.L_26:
        /*009c*/ 	.byte	0x04, 0x17
        /*009e*/ 	.short	(.L_28 - .L_27)
.L_27:
        /*00a0*/ 	.word	0x00000000
        /*00a4*/ 	.short	0x0011
        /*00a6*/ 	.short	0x0058
        /*00a8*/ 	.byte	0x00, 0xf0, 0x11, 0x00


	//----- nvinfo : EIATTR_KPARAM_INFO
	.align		4
.L_28:
        /*00ac*/ 	.byte	0x04, 0x17
        /*00ae*/ 	.short	(.L_30 - .L_29)
.L_29:
        /*00b0*/ 	.word	0x00000000
        /*00b4*/ 	.short	0x0010
        /*00b6*/ 	.short	0x0054
        /*00b8*/ 	.byte	0x00, 0xf0, 0x11, 0x00


	//----- nvinfo : EIATTR_KPARAM_INFO
	.align		4
.L_30:
        /*00bc*/ 	.byte	0x04, 0x17
        /*00be*/ 	.short	(.L_32 - .L_31)
.L_31:
        /*00c0*/ 	.word	0x00000000
        /*00c4*/ 	.short	0x000f
        /*00c6*/ 	.short	0x0050
        /*00c8*/ 	.byte	0x00, 0xf0, 0x11, 0x00


	//----- nvinfo : EIATTR_KPARAM_INFO
	.align		4
.L_32:
        /*00cc*/ 	.byte	0x04, 0x17
        /*00ce*/ 	.short	(.L_34 - .L_33)
.L_33:
        /*00d0*/ 	.word	0x00000000
        /*00d4*/ 	.short	0x000e
        /*00d6*/ 	.short	0x004c
        /*00d8*/ 	.byte	0x00, 0xf0, 0x11, 0x00


	//----- nvinfo : EIATTR_KPARAM_INFO
	.align		4
.L_34:
        /*00dc*/ 	.byte	0x04, 0x17
        /*00de*/ 	.short	(.L_36 - .L_35)
.L_35:
        /*00e0*/ 	.word	0x00000000
        /*00e4*/ 	.short	0x000d
        /*00e6*/ 	.short	0x0048
        /*00e8*/ 	.byte	0x00, 0xf0, 0x11, 0x00


	//----- nvinfo : EIATTR_KPARAM_INFO
	.align		4
.L_36:
        /*00ec*/ 	.byte	0x04, 0x17
        /*00ee*/ 	.short	(.L_38 - .L_37)
.L_37:
        /*00f0*/ 	.word	0x00000000
        /*00f4*/ 	.short	0x000c
        /*00f6*/ 	.short	0x0044
        /*00f8*/ 	.byte	0x00, 0xf0, 0x11, 0x00


	//----- nvinfo : EIATTR_KPARAM_INFO
	.align		4
.L_38:
        /*00fc*/ 	.byte	0x04, 0x17
        /*00fe*/ 	.short	(.L_40 - .L_39)
.L_39:
        /*0100*/ 	.word	0x00000000
        /*0104*/ 	.short	0x000b
        /*0106*/ 	.short	0x0040
        /*0108*/ 	.byte	0x00, 0xf0, 0x11, 0x00


	//----- nvinfo : EIATTR_KPARAM_INFO
	.align		4
.L_40:
        /*010c*/ 	.byte	0x04, 0x17
        /*010e*/ 	.short	(.L_42 - .L_41)
.L_41:
        /*0110*/ 	.word	0x00000000
        /*0114*/ 	.short	0x000a
        /*0116*/ 	.short	0x003c
        /*0118*/ 	.byte	0x00, 0xf0, 0x11, 0x00


	//----- nvinfo : EIATTR_KPARAM_INFO
	.align		4
.L_42:
        /*011c*/ 	.byte	0x04, 0x17
        /*011e*/ 	.short	(.L_44 - .L_43)
.L_43:
        /*0120*/ 	.word	0x00000000
        /*0124*/ 	.short	0x0009
        /*0126*/ 	.short	0x0038
        /*0128*/ 	.byte	0x00, 0xf0, 0x11, 0x00


	//----- nvinfo : EIATTR_KPARAM_INFO
	.align		4
.L_44:
        /*012c*/ 	.byte	0x04, 0x17
        /*012e*/ 	.short	(.L_46 - .L_45)
.L_45:
        /*0130*/ 	.word	0x00000000
        /*0134*/ 	.short	0x0008
        /*0136*/ 	.short	0x0034
        /*0138*/ 	.byte	0x00, 0xf0, 0x11, 0x00


	//----- nvinfo : EIATTR_KPARAM_INFO
	.align		4
.L_46:
        /*013c*/ 	.byte	0x04, 0x17
        /*013e*/ 	.short	(.L_48 - .L_47)
.L_47:
        /*0140*/ 	.word	0x00000000
        /*0144*/ 	.short	0x0007
        /*0146*/ 	.short	0x0030
        /*0148*/ 	.byte	0x00, 0xf0, 0x11, 0x00


	//----- nvinfo : EIATTR_KPARAM_INFO
	.align		4
.L_48:
        /*014c*/ 	.byte	0x04, 0x17
        /*014e*/ 	.short	(.L_50 - .L_49)
.L_49:
        /*0150*/ 	.word	0x00000000
        /*0154*/ 	.short	0x0006
        /*0156*/ 	.short	0x002c
        /*0158*/ 	.byte	0x00, 0xf0, 0x11, 0x00


	//----- nvinfo : EIATTR_KPARAM_INFO
	.align		4
.L_50:
        /*015c*/ 	.byte	0x04, 0x17
        /*015e*/ 	.short	(.L_52 - .L_51)
.L_51:
        /*0160*/ 	.word	0x00000000
        /*0164*/ 	.short	0x0005
        /*0166*/ 	.short	0x0028
        /*0168*/ 	.byte	0x00, 0xf0, 0x11, 0x00


	//----- nvinfo : EIATTR_KPARAM_INFO
	.align		4
.L_52:
        /*016c*/ 	.byte	0x04, 0x17
        /*016e*/ 	.short	(.L_54 - .L_53)
.L_53:
        /*0170*/ 	.word	0x00000000
        /*0174*/ 	.short	0x0004
        /*0176*/ 	.short	0x0020
        /*0178*/ 	.byte	0x00, 0xf4, 0x21, 0x00


	//----- nvinfo : EIATTR_KPARAM_INFO
	.align		4
.L_54:
        /*017c*/ 	.byte	0x04, 0x17
        /*017e*/ 	.short	(.L_56 - .L_55)
.L_55:
        /*0180*/ 	.word	0x00000000
        /*0184*/ 	.short	0x0003
        /*0186*/ 	.short	0x0018
        /*0188*/ 	.byte	0x00, 0xf4, 0x21, 0x00


	//----- nvinfo : EIATTR_KPARAM_INFO
	.align		4
.L_56:
        /*018c*/ 	.byte	0x04, 0x17
        /*018e*/ 	.short	(.L_58 - .L_57)
.L_57:
        /*0190*/ 	.word	0x00000000
        /*0194*/ 	.short	0x0002
        /*0196*/ 	.short	0x0010
        /*0198*/ 	.byte	0x00, 0xf4, 0x21, 0x00


	//----- nvinfo : EIATTR_KPARAM_INFO
	.align		4
.L_58:
        /*019c*/ 	.byte	0x04, 0x17
        /*019e*/ 	.short	(.L_60 - .L_59)
.L_59:
        /*01a0*/ 	.word	0x00000000
        /*01a4*/ 	.short	0x0001
        /*01a6*/ 	.short	0x0008
        /*01a8*/ 	.byte	0x00, 0xf4, 0x21, 0x00


	//----- nvinfo : EIATTR_KPARAM_INFO
	.align		4
.L_60:
        /*01ac*/ 	.byte	0x04, 0x17
        /*01ae*/ 	.short	(.L_62 - .L_61)
.L_61:
        /*01b0*/ 	.word	0x00000000
        /*01b4*/ 	.short	0x0000
        /*01b6*/ 	.short	0x0000
        /*01b8*/ 	.byte	0x00, 0xf4, 0x21, 0x00


	//----- nvinfo : EIATTR_MAXREG_COUNT
	.align		4
.L_62:
        /*01bc*/ 	.byte	0x03, 0x1b
        /*01be*/ 	.short	0x00ff


	//----- nvinfo : EIATTR_NUM_BARRIERS
	.align		4
        /*01c0*/ 	.byte	0x02, 0x4c
        /*01c2*/ 	.byte	0x01
	.zero		1


	//----- nvinfo : EIATTR_MERCURY_ISA_VERSION
	.align		4
        /*01c4*/ 	.byte	0x03, 0x5f
        /*01c6*/ 	.short	0x0000


	//----- nvinfo : EIATTR_COOP_GROUP_MASK_REGIDS
	.align		4
        /*01c8*/ 	.byte	0x04, 0x29
        /*01ca*/ 	.short	(.L_64 - .L_63)


	//   ....[0]....
.L_63:
        /*01cc*/ 	.word	0xffffffff


	//   ....[1]....
        /*01d0*/ 	.word	0xffffffff


	//   ....[2]....
        /*01d4*/ 	.word	0xffffffff


	//   ....[3]....
        /*01d8*/ 	.word	0xffffffff


	//   ....[4]....
        /*01dc*/ 	.word	0xffffffff


	//   ....[5]....
        /*01e0*/ 	.word	0xffffffff


	//   ....[6]....
        /*01e4*/ 	.word	0xffffffff


	//   ....[7]....
        /*01e8*/ 	.word	0xffffffff


	//----- nvinfo : EIATTR_COOP_GROUP_INSTR_OFFSETS
	.align		4
.L_64:
        /*01ec*/ 	.byte	0x04, 0x28
        /*01ee*/ 	.short	(.L_66 - .L_65)


	//   ....[0]....
.L_65:
        /*01f0*/ 	.word	0x00001bd0


	//   ....[1]....
        /*01f4*/ 	.word	0x00002480


	//   ....[2]....
        /*01f8*/ 	.word	0x00002490


	//   ....[3]....
        /*01fc*/ 	.word	0x000024b0


	//   ....[4]....
        /*0200*/ 	.word	0x00003910


	//   ....[5]....
        /*0204*/ 	.word	0x00003920


	//   ....[6]....
        /*0208*/ 	.word	0x000039b0


	//   ....[7]....
        /*020c*/ 	.word	0x000039c0


	//----- nvinfo : EIATTR_EXIT_INSTR_OFFSETS
	.align		4
.L_66:
        /*0210*/ 	.byte	0x04, 0x1c
        /*0212*/ 	.short	(.L_68 - .L_67)


	//   ....[0]....
.L_67:
        /*0214*/ 	.word	0x00004450


	//   ....[1]....
        /*0218*/ 	.word	0x000044f0


	//----- nvinfo : EIATTR_REQNTID
	.align		4
.L_68:
        /*021c*/ 	.byte	0x04, 0x10
        /*021e*/ 	.short	(.L_70 - .L_69)
.L_69:
        /*0220*/ 	.word	0x00000100
        /*0224*/ 	.word	0x00000001
        /*0228*/ 	.word	0x00000001
.L_70:


//--------------------- .nv.callgraph             --------------------------
	.section	.nv.callgraph,"",@"SHT_CUDA_CALLGRAPH"
	.align	4
	.sectionentsize	8
	.align		4
        /*0000*/ 	.word	0x00000000
	.align		4
        /*0004*/ 	.word	0xffffffff
	.align		4
        /*0008*/ 	.word	0x00000000
	.align		4
        /*000c*/ 	.word	0xfffffffe
	.align		4
        /*0010*/ 	.word	0x00000000
	.align		4
        /*0014*/ 	.word	0xfffffffd
	.align		4
        /*0018*/ 	.word	0x00000000
	.align		4
        /*001c*/ 	.word	0xfffffffc


//--------------------- .nv.rel.action            --------------------------
	.section	.nv.rel.action,"",@"SHT_CUDA_RELOCINFO"
	.align	8
	.sectionentsize	8
        /*0000*/ 	.byte	0x73, 0x00, 0x00, 0x00, 0x00, 0x00, 0x00, 0x00, 0x00, 0x00, 0x00, 0x11, 0x25, 0x00, 0x05, 0x36


//--------------------- .nv.constant4             --------------------------
	.section	.nv.constant4,"a",@progbits
	.align	8
	.align		8
.nv.constant4:
        /*0000*/ 	.dword	_$_str


//--------------------- .nv.constant0.attn_fwd    --------------------------
	.section	.nv.constant0.attn_fwd,"a",@progbits
	.sectionflags	@""
	.align	4
.nv.constant0.attn_fwd:
	.zero		488


//--------------------- .text.attn_fwd            --------------------------
	.section	.text.attn_fwd,"ax",@progbits
	.sectioninfo	@"SHI_REGISTERS=206"
	.align	128
        .global         attn_fwd
        .type           attn_fwd,@function
        .size           attn_fwd,(.L_x_3 - attn_fwd)
        .other          attn_fwd,@"STO_CUDA_ENTRY STV_DEFAULT"
attn_fwd:
.text.attn_fwd:
[----:B------:R-:W-:Y:S02]  /*0000*/  IMAD.MOV.U32 R1, RZ, RZ, c[0x0][0x28] ;  /* 0x00000a00ff017624 */ /* 0x000fe400078e00ff */
[----:B------:R-:W0:Y:S01]  /*0010*/  S2R R13, SR_CTAID.X ;  /* 0x00000000000d7919 */ /* 0x000e220000002500 */
[----:B------:R-:W-:Y:S01]  /*0020*/  IMAD.MOV.U32 R8, RZ, RZ, c[0x0][0x198] ;  /* 0x00006600ff087624 */ /* 0x000fe200078e00ff */
[----:B------:R-:W-:Y:S02]  /*0030*/  ULDC.64 UR6, c[0x0][0x118] ;  /* 0x0000460000067ab9 */ /* 0x000fe40000000a00 */
[----:B------:R-:W1:Y:S04]  /*0040*/  S2R R0, SR_TID.X ;  /* 0x0000000000007919 */ /* 0x000e680000002100 */
[----:B------:R-:W2:Y:S01]  /*0050*/  S2R R50, SR_CTAID.Y ;  /* 0x0000000000327919 */ /* 0x000ea20000002600 */
[----:B0-----:R-:W-:Y:S01]  /*0060*/  IMAD.SHL.U32 R13, R13, 0x20, RZ ;  /* 0x000000200d0d7824 */ /* 0x001fe200078e00ff */
[----:B-1----:R-:W-:-:S04]  /*0070*/  SHF.R.U32.HI R108, RZ, 0x5, R0 ;  /* 0x00000005ff6c7819 */ /* 0x002fc80000011600 */
[----:B------:R-:W-:Y:S01]  /*0080*/  LOP3.LUT R51, R13, 0x1f, R0, 0xf8, !PT ;  /* 0x0000001f0d337812 */ /* 0x000fe200078ef800 */
[----:B--2---:R-:W-:Y:S01]  /*0090*/  IMAD R2, R50, c[0x0][0x190], RZ ;  /* 0x0000640032027a24 */ /* 0x004fe200078e02ff */
[----:B------:R-:W-:-:S03]  /*00a0*/  SGXT.U32 R108, R108, 0x3 ;  /* 0x000000036c6c781a */ /* 0x000fc60000000000 */
[----:B------:R-:W-:Y:S02]  /*00b0*/  IMAD R4, R51, c[0x0][0x194], RZ ;  /* 0x0000650033047a24 */ /* 0x000fe400078e02ff */
[----:B------:R-:W-:Y:S02]  /*00c0*/  IMAD.SHL.U32 R3, R2, 0x2, RZ ;  /* 0x0000000202037824 */ /* 0x000fe400078e00ff */
[----:B------:R-:W-:Y:S02]  /*00d0*/  IMAD.SHL.U32 R6, R4, 0x2, RZ ;  /* 0x0000000204067824 */ /* 0x000fe400078e00ff */
[----:B------:R-:W-:Y:S02]  /*00e0*/  IMAD R7, R108, c[0x0][0x198], RZ ;  /* 0x000066006c077a24 */ /* 0x000fe400078e02ff */
[----:B------:R-:W-:Y:S01]  /*00f0*/  IMAD.HI R2, R2, 0x2, RZ ;  /* 0x0000000202027827 */ /* 0x000fe200078e02ff */
[----:B------:R-:W-:-:S03]  /*0100*/  IADD3 R3, P0, P1, R6, c[0x0][0x160], R3 ;  /* 0x0000580006037a10 */ /* 0x000fc6000791e003 */
[----:B------:R-:W-:-:S04]  /*0110*/  IMAD.HI R5, R4, 0x2, RZ ;  /* 0x0000000204057827 */ /* 0x000fc800078e02ff */
[----:B------:R-:W-:Y:S01]  /*0120*/  IMAD R6, R8, 0x8, R7 ;  /* 0x0000000808067824 */ /* 0x000fe200078e0207 */
[----:B------:R-:W-:Y:S02]  /*0130*/  IADD3.X R5, R5, c[0x0][0x164], R2, P0, P1 ;  /* 0x0000590005057a10 */ /* 0x000fe400007e2402 */
[CC--:B------:R-:W-:Y:S02]  /*0140*/  LEA R2, P0, R7.reuse, R3.reuse, 0x1 ;  /* 0x0000000307027211 */ /* 0x0c0fe400078008ff */
[C---:B------:R-:W-:Y:S02]  /*0150*/  LEA R4, P1, R6.reuse, R3, 0x1 ;  /* 0x0000000306047211 */ /* 0x040fe400078208ff */
[-C--:B------:R-:W-:Y:S02]  /*0160*/  LEA.HI.X.SX32 R3, R7, R5.reuse, 0x1, P0 ;  /* 0x0000000507037211 */ /* 0x080fe400000f0eff */
[----:B------:R-:W-:-:S03]  /*0170*/  LEA.HI.X.SX32 R5, R6, R5, 0x1, P1 ;  /* 0x0000000506057211 */ /* 0x000fc600008f0eff */
[----:B------:R-:W2:Y:S04]  /*0180*/  LDG.E.U16 R2, [R2.64] ;  /* 0x0000000602027981 */ /* 0x000ea8000c1e1500 */
[----:B------:R0:W3:Y:S01]  /*0190*/  LDG.E.U16 R10, [R4.64] ;  /* 0x00000006040a7981 */ /* 0x0000e2000c1e1500 */
[----:B------:R-:W-:Y:S01]  /*01a0*/  IADD3 R113, R13, 0x20, RZ ;  /* 0x000000200d717810 */ /* 0x000fe20007ffe0ff */
[C---:B------:R-:W-:Y:S01]  /*01b0*/  IMAD.SHL.U32 R110, R0.reuse, 0x2, RZ ;  /* 0x00000002006e7824 */ /* 0x040fe200078e00ff */
[C---:B------:R-:W-:Y:S01]  /*01c0*/  LOP3.LUT R109, R0.reuse, 0xc0, RZ, 0xc0, !PT ;  /* 0x000000c0006d7812 */ /* 0x040fe200078ec0ff */
[----:B------:R-:W-:Y:S01]  /*01d0*/  IMAD.MOV.U32 R64, RZ, RZ, -0x800000 ;  /* 0xff800000ff407424 */ /* 0x000fe200078e00ff */
[----:B------:R-:W-:Y:S01]  /*01e0*/  ISETP.GE.AND P0, PT, R113, 0x1, PT ;  /* 0x000000017100780c */ /* 0x000fe20003f06270 */
[----:B------:R-:W-:Y:S01]  /*01f0*/  IMAD.MOV.U32 R114, RZ, RZ, 0x3f800000 ;  /* 0x3f800000ff727424 */ /* 0x000fe200078e00ff */
[----:B------:R-:W-:Y:S01]  /*0200*/  SHF.R.U32.HI R7, RZ, 0x2, R109 ;  /* 0x00000002ff077819 */ /* 0x000fe2000001166d */
[----:B------:R-:W-:Y:S01]  /*0210*/  IMAD.MOV.U32 R128, RZ, RZ, 0x3f800000 ;  /* 0x3f800000ff807424 */ /* 0x000fe200078e00ff */
[C---:B------:R-:W-:Y:S01]  /*0220*/  LOP3.LUT R132, R0.reuse, 0x3, RZ, 0xc0, !PT ;  /* 0x0000000300847812 */ /* 0x040fe200078ec0ff */
[----:B------:R-:W-:Y:S01]  /*0230*/  IMAD.MOV.U32 R73, RZ, RZ, -0x800000 ;  /* 0xff800000ff497424 */ /* 0x000fe200078e00ff */
[----:B------:R-:W-:Y:S01]  /*0240*/  LOP3.LUT R11, R7, 0x1fe, R110, 0x78, !PT ;  /* 0x000001fe070b7812 */ /* 0x000fe200078e786e */
[----:B0-----:R-:W-:Y:S01]  /*0250*/  CS2R R4, SRZ ;  /* 0x0000000000047805 */ /* 0x001fe2000001ff00 */
[----:B------:R-:W-:Y:S01]  /*0260*/  CS2R R6, SRZ ;  /* 0x0000000000067805 */ /* 0x000fe2000001ff00 */
[----:B------:R-:W-:Y:S01]  /*0270*/  CS2R R8, SRZ ;  /* 0x0000000000087805 */ /* 0x000fe2000001ff00 */
[C---:B------:R-:W-:Y:S01]  /*0280*/  LOP3.LUT R133, R0.reuse, 0x20, RZ, 0xc0, !PT ;  /* 0x0000002000857812 */ /* 0x040fe200078ec0ff */
[----:B------:R-:W-:-:S02]  /*0290*/  IMAD.SHL.U32 R115, R0, 0x8, RZ ;  /* 0x0000000800737824 */ /* 0x000fc400078e00ff */
[----:B------:R-:W-:Y:S01]  /*02a0*/  IMAD.SHL.U32 R117, R132, 0x20, RZ ;  /* 0x0000002084757824 */ /* 0x000fe200078e00ff */
[----:B--2---:R-:W-:Y:S04]  /*02b0*/  STS.U16 [R11+0x1000], R2 ;  /* 0x001000020b007388 */ /* 0x004fe80000000400 */
[----:B---3--:R0:W-:Y:S02]  /*02c0*/  STS.U16 [R11+0x1200], R10 ;  /* 0x0012000a0b007388 */ /* 0x0081e40000000400 */
[----:B0-----:R-:W-:Y:S01]  /*02d0*/  CS2R R10, SRZ ;  /* 0x00000000000a7805 */ /* 0x001fe2000001ff00 */
[----:B------:R-:W-:Y:S05]  /*02e0*/  @!P0 BRA `(.L_x_0) ;  /* 0x0000381000008947 */ /* 0x000fea0003800000 */
[----:B------:R-:W-:Y:S01]  /*02f0*/  LOP3.LUT R4, R0, 0xf, RZ, 0xc0, !PT ;  /* 0x0000000f00047812 */ /* 0x000fe200078ec0ff */
[----:B------:R-:W-:Y:S01]  /*0300*/  IMAD R2, R50, c[0x0][0x1a0], RZ ;  /* 0x0000680032027a24 */ /* 0x000fe200078e02ff */
[----:B------:R-:W-:Y:S01]  /*0310*/  SHF.R.U32.HI R116, RZ, 0x2, R0 ;  /* 0x00000002ff747819 */ /* 0x000fe20000011600 */
[----:B------:R-:W-:Y:S01]  /*0320*/  IMAD.MOV.U32 R16, RZ, RZ, c[0x0][0x1a4] ;  /* 0x00006900ff107624 */ /* 0x000fe200078e00ff */
[----:B------:R-:W-:Y:S01]  /*0330*/  LOP3.LUT R6, R0, 0x7f, RZ, 0xc0, !PT ;  /* 0x0000007f00067812 */ /* 0x000fe200078ec0ff */
[----:B------:R-:W-:Y:S01]  /*0340*/  IMAD R5, R4, c[0x0][0x1a8], RZ ;  /* 0x00006a0004057a24 */ /* 0x000fe200078e02ff */
[----:B------:R-:W-:Y:S01]  /*0350*/  SHF.R.U32.HI R3, RZ, 0x1, R133 ;  /* 0x00000001ff037819 */ /* 0x000fe20000011685 */
[----:B------:R-:W-:Y:S01]  /*0360*/  IMAD.SHL.U32 R4, R2, 0x2, RZ ;  /* 0x0000000202047824 */ /* 0x000fe200078e00ff */
[----:B------:R-:W-:Y:S01]  /*0370*/  SGXT.U32 R116, R116, 0x3 ;  /* 0x000000037474781a */ /* 0x000fe20000000000 */
[----:B------:R-:W-:Y:S01]  /*0380*/  IMAD.SHL.U32 R7, R5, 0x2, RZ ;  /* 0x0000000205077824 */ /* 0x000fe200078e00ff */
[----:B------:R-:W-:Y:S01]  /*0390*/  LOP3.LUT P0, RZ, R0, 0x80, RZ, 0xc0, !PT ;  /* 0x0000008000ff7812 */ /* 0x000fe2000780c0ff */
[----:B------:R-:W-:Y:S01]  /*03a0*/  IMAD.SHL.U32 R118, R6, 0x2, RZ ;  /* 0x0000000206767824 */ /* 0x000fe200078e00ff */
[----:B------:R-:W-:Y:S01]  /*03b0*/  LOP3.LUT R116, R13, R3, R116, 0xfe, !PT ;  /* 0x000000030d747212 */ /* 0x000fe200078efe74 */
[----:B------:R-:W-:Y:S01]  /*03c0*/  IMAD R3, R50, c[0x0][0x1b0], RZ ;  /* 0x00006c0032037a24 */ /* 0x000fe200078e02ff */
[----:B------:R-:W-:Y:S01]  /*03d0*/  SEL R9, RZ, 0x110, !P0 ;  /* 0x00000110ff097807 */ /* 0x000fe20004000000 */
[----:B------:R-:W-:Y:S01]  /*03e0*/  IMAD R6, R6, c[0x0][0x1b4], RZ ;  /* 0x00006d0006067a24 */ /* 0x000fe200078e02ff */
[----:B------:R-:W-:Y:S01]  /*03f0*/  IADD3 R34, P0, P1, R7, c[0x0][0x168], R4 ;  /* 0x00005a0007227a10 */ /* 0x000fe2000791e004 */
[----:B------:R-:W-:Y:S01]  /*0400*/  IMAD.SHL.U32 R4, R3, 0x2, RZ ;  /* 0x0000000203047824 */ /* 0x000fe200078e00ff */
[----:B------:R-:W-:Y:S01]  /*0410*/  LOP3.LUT R118, R9, R118, RZ, 0x3c, !PT ;  /* 0x0000007609767212 */ /* 0x000fe200078e3cff */
[----:B------:R-:W-:Y:S01]  /*0420*/  IMAD.SHL.U32 R7, R6, 0x2, RZ ;  /* 0x0000000206077824 */ /* 0x000fe200078e00ff */
[----:B------:R-:W-:Y:S01]  /*0430*/  LOP3.LUT R9, R110, 0x10, RZ, 0xc0, !PT ;  /* 0x000000106e097812 */ /* 0x000fe200078ec0ff */
[----:B------:R-:W-:Y:S01]  /*0440*/  IMAD.HI R3, R3, 0x2, RZ ;  /* 0x0000000203037827 */ /* 0x000fe200078e02ff */
[----:B------:R-:W-:Y:S01]  /*0450*/  LOP3.LUT R12, R0, 0x7, RZ, 0xc0, !PT ;  /* 0x00000007000c7812 */ /* 0x000fe200078ec0ff */
[----:B------:R-:W-:Y:S01]  /*0460*/  UMOV UR4, URZ ;  /* 0x0000003f00047c82 */ /* 0x000fe20008000000 */
[----:B------:R-:W-:Y:S01]  /*0470*/  IADD3 R48, P2, P3, R7, c[0x0][0x170], R4 ;  /* 0x00005c0007307a10 */ /* 0x000fe20007b5e004 */
[----:B------:R-:W-:Y:S01]  /*0480*/  IMAD.HI R6, R6, 0x2, RZ ;  /* 0x0000000206067827 */ /* 0x000fe200078e02ff */
[----:B------:R-:W-:-:S02]  /*0490*/  SHF.R.S32.HI R4, RZ, 0x2, R0 ;  /* 0x00000002ff047819 */ /* 0x000fc40000011400 */
[----:B------:R-:W-:Y:S01]  /*04a0*/  LOP3.LUT R11, R0, 0x10, RZ, 0xc0, !PT ;  /* 0x00000010000b7812 */ /* 0x000fe200078ec0ff */
[----:B------:R-:W-:Y:S01]  /*04b0*/  IMAD.HI R2, R2, 0x2, RZ ;  /* 0x0000000202027827 */ /* 0x000fe200078e02ff */
[----:B------:R-:W-:Y:S02]  /*04c0*/  SGXT R4, R4, 0x1 ;  /* 0x000000010404781a */ /* 0x000fe40000000200 */
[----:B------:R-:W-:Y:S01]  /*04d0*/  IADD3.X R13, R6, c[0x0][0x174], R3, P2, P3 ;  /* 0x00005d00060d7a10 */ /* 0x000fe200017e6403 */
[----:B------:R-:W-:Y:S01]  /*04e0*/  IMAD.HI R5, R5, 0x2, RZ ;  /* 0x0000000205057827 */ /* 0x000fe200078e02ff */
[----:B------:R-:W-:Y:S02]  /*04f0*/  LOP3.LUT R7, R117, 0x90, R4, 0xf8, !PT ;  /* 0x0000009075077812 */ /* 0x000fe400078ef804 */
[----:B------:R-:W-:Y:S01]  /*0500*/  SHF.R.U32.HI R4, RZ, 0x4, R0 ;  /* 0x00000004ff047819 */ /* 0x000fe20000011600 */
[----:B------:R-:W-:Y:S01]  /*0510*/  IMAD.MOV.U32 R18, RZ, RZ, c[0x0][0x1b8] ;  /* 0x00006e00ff127624 */ /* 0x000fe200078e00ff */
[----:B------:R-:W-:Y:S01]  /*0520*/  IADD3.X R14, R5, c[0x0][0x16c], R2, P0, P1 ;  /* 0x00005b00050e7a10 */ /* 0x000fe200007e2402 */
[----:B------:R-:W-:Y:S01]  /*0530*/  IMAD R119, R12, 0x2, R11 ;  /* 0x000000020c777824 */ /* 0x000fe200078e020b */
[----:B------:R-:W-:Y:S01]  /*0540*/  SGXT.U32 R3, R4, 0x4 ;  /* 0x000000040403781a */ /* 0x000fe20000000000 */
[----:B------:R-:W-:Y:S01]  /*0550*/  IMAD.MOV.U32 R114, RZ, RZ, 0x3f800000 ;  /* 0x3f800000ff727424 */ /* 0x000fe200078e00ff */
[----:B------:R-:W-:Y:S01]  /*0560*/  LEA.HI R4, R0, 0x30, RZ, 0x1c ;  /* 0x0000003000047811 */ /* 0x000fe200078fe0ff */
[----:B------:R-:W-:Y:S01]  /*0570*/  IMAD.MOV.U32 R131, RZ, RZ, -0x800000 ;  /* 0xff800000ff837424 */ /* 0x000fe200078e00ff */
[--C-:B------:R-:W-:Y:S01]  /*0580*/  SHF.R.U32.HI R2, RZ, 0x7, R0.reuse ;  /* 0x00000007ff027819 */ /* 0x100fe20000011600 */
[----:B------:R-:W-:Y:S01]  /*0590*/  IMAD R3, R3, c[0x0][0x1a4], RZ ;  /* 0x0000690003037a24 */ /* 0x000fe200078e02ff */
[----:B------:R-:W-:Y:S01]  /*05a0*/  LOP3.LUT R8, R9, 0x20, R0, 0xf8, !PT ;  /* 0x0000002009087812 */ /* 0x000fe200078ef800 */
[----:B------:R-:W-:Y:S01]  /*05b0*/  IMAD R6, R4, c[0x0][0x1a4], RZ ;  /* 0x0000690004067a24 */ /* 0x000fe200078e02ff */
[----:B------:R-:W-:Y:S01]  /*05c0*/  SGXT.U32 R2, R2, 0x1 ;  /* 0x000000010202781a */ /* 0x000fe20000000000 */
[C---:B------:R-:W-:Y:S01]  /*05d0*/  IMAD R4, R16.reuse, 0x10, R3 ;  /* 0x0000001010047824 */ /* 0x040fe200078e0203 */
[----:B------:R-:W-:Y:S01]  /*05e0*/  LOP3.LUT R120, R7, 0x10, R110, 0x78, !PT ;  /* 0x0000001007787812 */ /* 0x000fe200078e786e */
[----:B------:R-:W-:Y:S01]  /*05f0*/  IMAD.MOV.U32 R121, RZ, RZ, RZ ;  /* 0x000000ffff797224 */ /* 0x000fe200078e00ff */
[CC--:B------:R-:W-:Y:S01]  /*0600*/  LEA R20, P1, R3.reuse, R34.reuse, 0x1 ;  /* 0x0000002203147211 */ /* 0x0c0fe200078208ff */
[----:B------:R-:W-:Y:S01]  /*0610*/  IMAD R5, R16, 0x10, R4 ;  /* 0x0000001010057824 */ /* 0x000fe200078e0204 */
[----:B------:R-:W-:Y:S01]  /*0620*/  LOP3.LUT R8, R8, 0x30, R115, 0x78, !PT ;  /* 0x0000003008087812 */ /* 0x000fe200078e7873 */
[----:B------:R-:W-:Y:S01]  /*0630*/  IMAD R9, R2, c[0x0][0x1b8], RZ ;  /* 0x00006e0002097a24 */ /* 0x000fe200078e02ff */
[----:B------:R-:W-:Y:S01]  /*0640*/  LEA.HI R2, R0, 0x70, RZ, 0x1c ;  /* 0x0000007000027811 */ /* 0x000fe200078fe0ff */
[----:B------:R-:W-:Y:S01]  /*0650*/  IMAD R7, R16, 0x20, R5 ;  /* 0x0000002010077824 */ /* 0x000fe200078e0205 */
[----:B------:R-:W-:Y:S01]  /*0660*/  LEA R22, P2, R4, R34, 0x1 ;  /* 0x0000002204167211 */ /* 0x000fe200078408ff */
[----:B------:R-:W-:Y:S01]  /*0670*/  IMAD R10, R18, 0x2, R9 ;  /* 0x00000002120a7824 */ /* 0x000fe200078e0209 */
[----:B------:R-:W-:Y:S01]  /*0680*/  LEA.HI.X.SX32 R21, R3, R14, 0x1, P1 ;  /* 0x0000000e03157211 */ /* 0x000fe200008f0eff */
[----:B------:R-:W-:Y:S01]  /*0690*/  IMAD R3, R16, 0x10, R7 ;  /* 0x0000001010037824 */ /* 0x000fe200078e0207 */
[----:B------:R-:W-:Y:S01]  /*06a0*/  LEA R24, P3, R6, R34, 0x1 ;  /* 0x0000002206187211 */ /* 0x000fe200078608ff */
[----:B------:R-:W-:Y:S01]  /*06b0*/  IMAD R120, R11, 0x10, R120 ;  /* 0x000000100b787824 */ /* 0x000fe200078e0278 */
[----:B------:R-:W-:Y:S01]  /*06c0*/  LEA.HI.X.SX32 R23, R4, R14, 0x1, P2 ;  /* 0x0000000e04177211 */ /* 0x000fe200010f0eff */
[----:B------:R-:W-:Y:S01]  /*06d0*/  IMAD.U32 R119, R119, 0x20, R8 ;  /* 0x0000002077777824 */ /* 0x000fe200078e0008 */
[C---:B------:R-:W-:Y:S01]  /*06e0*/  LEA R28, P1, R5.reuse, R34, 0x1 ;  /* 0x00000022051c7211 */ /* 0x040fe200078208ff */
[----:B------:R-:W-:Y:S01]  /*06f0*/  IMAD R11, R18, 0x2, R10 ;  /* 0x00000002120b7824 */ /* 0x000fe200078e020a */
[-C--:B------:R-:W-:Y:S01]  /*0700*/  LEA.HI.X.SX32 R25, R6, R14.reuse, 0x1, P3 ;  /* 0x0000000e06197211 */ /* 0x080fe200018f0eff */
[----:B------:R-:W-:Y:S01]  /*0710*/  IMAD R8, R2, c[0x0][0x1a4], RZ ;  /* 0x0000690002087a24 */ /* 0x000fe200078e02ff */
[----:B------:R-:W-:Y:S01]  /*0720*/  LEA.HI.X.SX32 R29, R5, R14, 0x1, P1 ;  /* 0x0000000e051d7211 */ /* 0x000fe200008f0eff */
[----:B------:R-:W-:Y:S01]  /*0730*/  IMAD R4, R16, 0x10, R3 ;  /* 0x0000001010047824 */ /* 0x000fe200078e0203 */
[-C--:B------:R-:W-:Y:S01]  /*0740*/  LEA R30, P1, R7, R34.reuse, 0x1 ;  /* 0x00000022071e7211 */ /* 0x080fe200078208ff */
[----:B------:R-:W-:Y:S01]  /*0750*/  IMAD R6, R18, 0x2, R11 ;  /* 0x0000000212067824 */ /* 0x000fe200078e020b */
[-C--:B------:R-:W-:Y:S01]  /*0760*/  LEA R26, P4, R8, R34.reuse, 0x1 ;  /* 0x00000022081a7211 */ /* 0x080fe200078808ff */
[----:B------:R-:W-:Y:S01]  /*0770*/  IMAD.MOV.U32 R111, RZ, RZ, RZ ;  /* 0x000000ffff6f7224 */ /* 0x000fe200078e00ff */
[-C--:B------:R-:W-:Y:S01]  /*0780*/  LEA R32, P2, R3, R34.reuse, 0x1 ;  /* 0x0000002203207211 */ /* 0x080fe200078408ff */
[----:B------:R-:W-:Y:S01]  /*0790*/  IMAD R5, R18, 0x2, R6 ;  /* 0x0000000212057824 */ /* 0x000fe200078e0206 */
[C---:B------:R-:W-:Y:S01]  /*07a0*/  LEA R34, P3, R4.reuse, R34, 0x1 ;  /* 0x0000002204227211 */ /* 0x040fe200078608ff */
[----:B------:R-:W-:Y:S01]  /*07b0*/  IMAD.MOV.U32 R129, RZ, RZ, -0x800000 ;  /* 0xff800000ff817424 */ /* 0x000fe200078e00ff */
[----:B------:R-:W-:Y:S01]  /*07c0*/  LEA R2, P0, R9, R48, 0x1 ;  /* 0x0000003009027211 */ /* 0x000fe200078008ff */
[----:B------:R-:W-:Y:S01]  /*07d0*/  IMAD.MOV.U32 R128, RZ, RZ, 0x3f800000 ;  /* 0x3f800000ff807424 */ /* 0x000fe200078e00ff */
[-C--:B------:R-:W-:Y:S01]  /*07e0*/  LEA.HI.X.SX32 R35, R4, R14.reuse, 0x1, P3 ;  /* 0x0000000e04237211 */ /* 0x080fe200018f0eff */
[----:B------:R-:W-:Y:S01]  /*07f0*/  IMAD R4, R18, 0x2, R5 ;  /* 0x0000000212047824 */ /* 0x000fe200078e0205 */
[----:B------:R-:W-:-:S02]  /*0800*/  LEA.HI.X.SX32 R33, R3, R14, 0x1, P2 ;  /* 0x0000000e03217211 */ /* 0x000fc400010f0eff */
[----:B------:R-:W-:Y:S01]  /*0810*/  LEA.HI.X.SX32 R31, R7, R14, 0x1, P1 ;  /* 0x0000000e071f7211 */ /* 0x000fe200008f0eff */
[----:B------:R-:W-:Y:S01]  /*0820*/  IMAD R7, R18, 0x2, R4 ;  /* 0x0000000212077824 */ /* 0x000fe200078e0204 */
[-C--:B------:R-:W-:Y:S02]  /*0830*/  LEA R40, P2, R6, R48.reuse, 0x1 ;  /* 0x0000003006287211 */ /* 0x080fe400078408ff */
[-C--:B------:R-:W-:Y:S02]  /*0840*/  LEA.HI.X.SX32 R3, R9, R13.reuse, 0x1, P0 ;  /* 0x0000000d09037211 */ /* 0x080fe400000f0eff */
[-C--:B------:R-:W-:Y:S02]  /*0850*/  LEA R36, P1, R10, R48.reuse, 0x1 ;  /* 0x000000300a247211 */ /* 0x080fe400078208ff */
[----:B------:R-:W-:Y:S02]  /*0860*/  LEA R38, P0, R11, R48, 0x1 ;  /* 0x000000300b267211 */ /* 0x000fe400078008ff */
[-C--:B------:R-:W-:Y:S01]  /*0870*/  LEA.HI.X.SX32 R41, R6, R13.reuse, 0x1, P2 ;  /* 0x0000000d06297211 */ /* 0x080fe200010f0eff */
[----:B------:R-:W-:Y:S01]  /*0880*/  IMAD R6, R18, 0x2, R7 ;  /* 0x0000000212067824 */ /* 0x000fe200078e0207 */
[----:B------:R-:W-:-:S02]  /*0890*/  LEA.HI.X.SX32 R37, R10, R13, 0x1, P1 ;  /* 0x0000000d0a257211 */ /* 0x000fc400008f0eff */
[----:B------:R-:W-:Y:S02]  /*08a0*/  LEA.HI.X.SX32 R39, R11, R13, 0x1, P0 ;  /* 0x0000000d0b277211 */ /* 0x000fe400000f0eff */
[-C--:B------:R-:W-:Y:S02]  /*08b0*/  LEA R42, P0, R5, R48.reuse, 0x1 ;  /* 0x00000030052a7211 */ /* 0x080fe400078008ff */
[-C--:B------:R-:W-:Y:S02]  /*08c0*/  LEA R44, P1, R4, R48.reuse, 0x1 ;  /* 0x00000030042c7211 */ /* 0x080fe400078208ff */
[-C--:B------:R-:W-:Y:S02]  /*08d0*/  LEA R46, P2, R7, R48.reuse, 0x1 ;  /* 0x00000030072e7211 */ /* 0x080fe400078408ff */
[----:B------:R-:W-:Y:S02]  /*08e0*/  LEA R48, P3, R6, R48, 0x1 ;  /* 0x0000003006307211 */ /* 0x000fe400078608ff */
[----:B------:R-:W-:-:S02]  /*08f0*/  SHF.R.S32.HI R10, RZ, 0x6, R0 ;  /* 0x00000006ff0a7819 */ /* 0x000fc40000011400 */
[-C--:B------:R-:W-:Y:S02]  /*0900*/  LEA.HI.X.SX32 R43, R5, R13.reuse, 0x1, P0 ;  /* 0x0000000d052b7211 */ /* 0x080fe400000f0eff */
[-C--:B------:R-:W-:Y:S02]  /*0910*/  LEA.HI.X.SX32 R45, R4, R13.reuse, 0x1, P1 ;  /* 0x0000000d042d7211 */ /* 0x080fe400008f0eff */
[-C--:B------:R-:W-:Y:S01]  /*0920*/  LEA.HI.X.SX32 R47, R7, R13.reuse, 0x1, P2 ;  /* 0x0000000d072f7211 */ /* 0x080fe200010f0eff */
[----:B------:R-:W-:Y:S01]  /*0930*/  CS2R R4, SRZ ;  /* 0x0000000000047805 */ /* 0x000fe2000001ff00 */
[----:B------:R-:W-:Y:S01]  /*0940*/  LEA.HI.X.SX32 R49, R6, R13, 0x1, P3 ;  /* 0x0000000d06317211 */ /* 0x000fe200018f0eff */
[----:B------:R-:W-:Y:S01]  /*0950*/  IMAD R13, R12, 0x110, RZ ;  /* 0x000001100c0d7824 */ /* 0x000fe200078e02ff */
[----:B------:R-:W-:Y:S01]  /*0960*/  SGXT R10, R10, 0x1 ;  /* 0x000000010a0a781a */ /* 0x000fe20000000200 */
[----:B------:R-:W-:Y:S01]  /*0970*/  CS2R R6, SRZ ;  /* 0x0000000000067805 */ /* 0x000fe2000001ff00 */
[----:B------:R-:W-:-:S02]  /*0980*/  LEA.HI.X.SX32 R27, R8, R14, 0x1, P4 ;  /* 0x0000000e081b7211 */ /* 0x000fc400020f0eff */
[----:B------:R-:W-:Y:S01]  /*0990*/  LOP3.LUT R123, R10, 0x90, RZ, 0xc0, !PT ;  /* 0x000000900a7b7812 */ /* 0x000fe200078ec0ff */
[----:B------:R-:W-:Y:S01]  /*09a0*/  CS2R R8, SRZ ;  /* 0x0000000000087805 */ /* 0x000fe2000001ff00 */
[--C-:B------:R-:W-:Y:S01]  /*09b0*/  LOP3.LUT R122, R13, 0x30, R110.reuse, 0x78, !PT ;  /* 0x000000300d7a7812 */ /* 0x100fe200078e786e */
[----:B------:R-:W-:Y:S01]  /*09c0*/  CS2R R10, SRZ ;  /* 0x00000000000a7805 */ /* 0x000fe2000001ff00 */
[----:B------:R-:W-:Y:S02]  /*09d0*/  LOP3.LUT R123, R123, 0x17e, R110, 0x78, !PT ;  /* 0x0000017e7b7b7812 */ /* 0x000fe400078e786e */
[----:B------:R-:W-:Y:S02]  /*09e0*/  LOP3.LUT R124, R116, 0x8, RZ, 0xfc, !PT ;  /* 0x00000008747c7812 */ /* 0x000fe400078efcff */
[C---:B------:R-:W-:Y:S02]  /*09f0*/  LOP3.LUT R125, R118.reuse, 0x20, RZ, 0x3c, !PT ;  /* 0x00000020767d7812 */ /* 0x040fe400078e3cff */
[----:B------:R-:W-:-:S02]  /*0a00*/  LOP3.LUT R126, R118, 0x40, RZ, 0x3c, !PT ;  /* 0x00000040767e7812 */ /* 0x000fc400078e3cff */
[----:B------:R-:W-:Y:S02]  /*0a10*/  LOP3.LUT R127, R118, 0x60, RZ, 0x3c, !PT ;  /* 0x00000060767f7812 */ /* 0x000fe400078e3cff */
[----:B------:R-:W-:Y:S02]  /*0a20*/  LOP3.LUT R112, R122, 0x40, RZ, 0x3c, !PT ;  /* 0x000000407a707812 */ /* 0x000fe400078e3cff */
.L_x_1:
[----:B------:R-:W-:-:S04]  /*0a30*/  IMAD.WIDE R12, R121, 0x2, R20 ;  /* 0x00000002790c7825 */ /* 0x000fc800078e0214 */
[C---:B------:R-:W-:Y:S02]  /*0a40*/  IMAD.WIDE R14, R121.reuse, 0x2, R22 ;  /* 0x00000002790e7825 */ /* 0x040fe400078e0216 */
[----:B------:R0:W2:Y:S02]  /*0a50*/  LDG.E.U16 R12, [R12.64] ;  /* 0x000000060c0c7981 */ /* 0x0000a4000c1e1500 */
[C---:B------:R-:W-:Y:S02]  /*0a60*/  IMAD.WIDE R16, R121.reuse, 0x2, R28 ;  /* 0x0000000279107825 */ /* 0x040fe400078e021c */
[----:B------:R1:W3:Y:S02]  /*0a70*/  LDG.E.U16 R14, [R14.64] ;  /* 0x000000060e0e7981 */ /* 0x0002e4000c1e1500 */
[C---:B------:R-:W-:Y:S02]  /*0a80*/  IMAD.WIDE R18, R121.reuse, 0x2, R24 ;  /* 0x0000000279127825 */ /* 0x040fe400078e0218 */
[----:B------:R-:W4:Y:S02]  /*0a90*/  LDG.E.U16 R16, [R16.64] ;  /* 0x0000000610107981 */ /* 0x000f24000c1e1500 */
[----:B------:R-:W-:-:S02]  /*0aa0*/  IMAD.WIDE R52, R121, 0x2, R30 ;  /* 0x0000000279347825 */ /* 0x000fc400078e021e */
[----:B------:R-:W5:Y:S02]  /*0ab0*/  LDG.E.U16 R18, [R18.64] ;  /* 0x0000000612127981 */ /* 0x000f64000c1e1500 */
[C---:B------:R-:W-:Y:S02]  /*0ac0*/  IMAD.WIDE R54, R121.reuse, 0x2, R32 ;  /* 0x0000000279367825 */ /* 0x040fe400078e0220 */
[----:B------:R-:W5:Y:S02]  /*0ad0*/  LDG.E.U16 R52, [R52.64] ;  /* 0x0000000634347981 */ /* 0x000f64000c1e1500 */
[C---:B------:R-:W-:Y:S02]  /*0ae0*/  IMAD.WIDE R56, R121.reuse, 0x2, R34 ;  /* 0x0000000279387825 */ /* 0x040fe400078e0222 */
[----:B------:R-:W5:Y:S02]  /*0af0*/  LDG.E.U16 R54, [R54.64] ;  /* 0x0000000636367981 */ /* 0x000f64000c1e1500 */
[----:B------:R-:W-:-:S02]  /*0b00*/  IMAD.WIDE R58, R121, 0x2, R26 ;  /* 0x00000002793a7825 */ /* 0x000fc400078e021a */
[----:B------:R-:W5:Y:S04]  /*0b10*/  LDG.E.U16 R56, [R56.64] ;  /* 0x0000000638387981 */ /* 0x000f68000c1e1500 */
[----:B------:R-:W5:Y:S04]  /*0b20*/  LDG.E.U16 R58, [R58.64] ;  /* 0x000000063a3a7981 */ /* 0x000f68000c1e1500 */
[----:B------:R-:W-:Y:S01]  /*0b30*/  BAR.SYNC.DEFER_BLOCKING 0x0 ;  /* 0x0000000000007b1d */ /* 0x000fe20000010000 */
[----:B------:R-:W-:-:S04]  /*0b40*/  LEA R137, R132, UR4, 0x1 ;  /* 0x0000000484897c11 */ /* 0x000fc8000f8e08ff */
[C---:B0-----:R-:W-:Y:S02]  /*0b50*/  LOP3.LUT R13, R137.reuse, 0x70, RZ, 0xfc, !PT ;  /* 0x00000070890d7812 */ /* 0x041fe400078efcff */
[----:B-1----:R-:W-:Y:S02]  /*0b60*/  LOP3.LUT R15, R137, 0x71, RZ, 0xfc, !PT ;  /* 0x00000071890f7812 */ /* 0x002fe400078efcff */
[-C--:B------:R-:W-:Y:S02]  /*0b70*/  ISETP.GE.AND P6, PT, R116, R13.reuse, PT ;  /* 0x0000000d7400720c */ /* 0x080fe40003fc6270 */
[----:B------:R-:W-:Y:S02]  /*0b80*/  ISETP.GE.AND P3, PT, R124, R13, PT ;  /* 0x0000000d7c00720c */ /* 0x000fe40003f66270 */
[-C--:B------:R-:W-:Y:S02]  /*0b90*/  ISETP.GE.AND P4, PT, R116, R15.reuse, PT ;  /* 0x0000000f7400720c */ /* 0x080fe40003f86270 */
[----:B------:R-:W-:-:S02]  /*0ba0*/  ISETP.GE.AND P2, PT, R124, R15, PT ;  /* 0x0000000f7c00720c */ /* 0x000fc40003f46270 */
[C---:B------:R-:W-:Y:S02]  /*0bb0*/  LOP3.LUT R15, R137.reuse, 0x79, RZ, 0xfc, !PT ;  /* 0x00000079890f7812 */ /* 0x040fe400078efcff */
[----:B------:R-:W-:Y:S02]  /*0bc0*/  LOP3.LUT R13, R137, 0x78, RZ, 0xfc, !PT ;  /* 0x00000078890d7812 */ /* 0x000fe400078efcff */
[----:B------:R-:W-:Y:S02]  /*0bd0*/  SEL R145, RZ, 0x7fff8, P6 ;  /* 0x0007fff8ff917807 */ /* 0x000fe40003000000 */
[-C--:B------:R-:W-:Y:S02]  /*0be0*/  ISETP.GE.AND P5, PT, R116, R15.reuse, PT ;  /* 0x0000000f7400720c */ /* 0x080fe40003fa6270 */
[----:B------:R-:W-:Y:S02]  /*0bf0*/  ISETP.GE.AND P0, PT, R124, R15, PT ;  /* 0x0000000f7c00720c */ /* 0x000fe40003f06270 */
[----:B------:R-:W-:-:S02]  /*0c00*/  ISETP.GE.AND P1, PT, R116, R13, PT ;  /* 0x0000000d7400720c */ /* 0x000fc40003f26270 */
[----:B------:R-:W-:Y:S02]  /*0c10*/  ISETP.GE.AND P6, PT, R124, R13, PT ;  /* 0x0000000d7c00720c */ /* 0x000fe40003fc6270 */
[C---:B------:R-:W-:Y:S02]  /*0c20*/  LOP3.LUT R15, R137.reuse, 0x60, RZ, 0xfc, !PT ;  /* 0x00000060890f7812 */ /* 0x040fe400078efcff */
[----:B------:R-:W-:Y:S02]  /*0c30*/  LOP3.LUT R13, R137, 0x61, RZ, 0xfc, !PT ;  /* 0x00000061890d7812 */ /* 0x000fe400078efcff */
[----:B------:R-:W-:Y:S02]  /*0c40*/  SEL R147, RZ, 0x1fffe, P3 ;  /* 0x0001fffeff937807 */ /* 0x000fe40001800000 */
[----:B------:R-:W-:Y:S02]  /*0c50*/  SEL R140, RZ, 0x4, P4 ;  /* 0x00000004ff8c7807 */ /* 0x000fe40002000000 */
[----:B------:R-:W-:-:S02]  /*0c60*/  SEL R142, RZ, 0x1, P2 ;  /* 0x00000001ff8e7807 */ /* 0x000fc40001000000 */
[----:B------:R-:W-:Y:S02]  /*0c70*/  SEL R136, RZ, 0x4, P5 ;  /* 0x00000004ff887807 */ /* 0x000fe40002800000 */
[-C--:B------:R-:W-:Y:S02]  /*0c80*/  ISETP.GE.AND P3, PT, R116, R15.reuse, PT ;  /* 0x0000000f7400720c */ /* 0x080fe40003f66270 */
[----:B------:R-:W-:Y:S02]  /*0c90*/  ISETP.GE.AND P4, PT, R124, R15, PT ;  /* 0x0000000f7c00720c */ /* 0x000fe40003f86270 */
[-C--:B------:R-:W-:Y:S02]  /*0ca0*/  ISETP.GE.AND P2, PT, R116, R13.reuse, PT ;  /* 0x0000000d7400720c */ /* 0x080fe40003f46270 */
[----:B------:R-:W-:Y:S02]  /*0cb0*/  ISETP.GE.AND P5, PT, R124, R13, PT ;  /* 0x0000000d7c00720c */ /* 0x000fe40003fa6270 */
[----:B------:R-:W-:-:S02]  /*0cc0*/  IADD3 R15, R137, 0x9, RZ ;  /* 0x00000009890f7810 */ /* 0x000fc40007ffe0ff */
[C---:B------:R-:W-:Y:S02]  /*0cd0*/  IADD3 R13, R137.reuse, 0x8, RZ ;  /* 0x00000008890d7810 */ /* 0x040fe40007ffe0ff */
[----:B------:R-:W-:Y:S02]  /*0ce0*/  SEL R143, RZ, 0x7fff8, P1 ;  /* 0x0007fff8ff8f7807 */ /* 0x000fe40000800000 */
[----:B------:R-:W-:Y:S02]  /*0cf0*/  SEL R139, RZ, 0x7fff8, P3 ;  /* 0x0007fff8ff8b7807 */ /* 0x000fe40001800000 */
[C---:B------:R-:W-:Y:S02]  /*0d00*/  ISETP.GE.AND P1, PT, R116.reuse, R15, PT ;  /* 0x0000000f7400720c */ /* 0x040fe40003f26270 */
[----:B------:R-:W-:Y:S02]  /*0d10*/  ISETP.GE.AND P3, PT, R116, R13, PT ;  /* 0x0000000d7400720c */ /* 0x000fe40003f66270 */
[----:B------:R-:W-:-:S02]  /*0d20*/  LOP3.LUT R13, R137, 0x69, RZ, 0xfc, !PT ;  /* 0x00000069890d7812 */ /* 0x000fc400078efcff */
[----:B------:R-:W-:Y:S02]  /*0d30*/  LOP3.LUT R83, R137, 0x68, RZ, 0xfc, !PT ;  /* 0x0000006889537812 */ /* 0x000fe400078efcff */
[----:B------:R-:W-:Y:S02]  /*0d40*/  SEL R130, RZ, 0x4, P2 ;  /* 0x00000004ff827807 */ /* 0x000fe40001000000 */
[----:B------:R-:W-:Y:S02]  /*0d50*/  ISETP.GE.AND P2, PT, R124, R13, PT ;  /* 0x0000000d7c00720c */ /* 0x000fe40003f46270 */
[----:B------:R-:W-:Y:S02]  /*0d60*/  SEL R138, RZ, 0x1fffe, P6 ;  /* 0x0001fffeff8a7807 */ /* 0x000fe40003000000 */
[----:B------:R-:W-:Y:S02]  /*0d70*/  SEL R98, RZ, 0x1, P2 ;  /* 0x00000001ff627807 */ /* 0x000fe40001000000 */
[----:B------:R-:W-:-:S02]  /*0d80*/  SEL R141, RZ, 0x1fffe, P4 ;  /* 0x0001fffeff8d7807 */ /* 0x000fc40002000000 */
[----:B------:R-:W-:Y:S02]  /*0d90*/  SEL R134, RZ, 0x1, P5 ;  /* 0x00000001ff867807 */ /* 0x000fe40002800000 */
[C---:B------:R-:W-:Y:S02]  /*0da0*/  ISETP.GE.AND P4, PT, R116.reuse, R13, PT ;  /* 0x0000000d7400720c */ /* 0x040fe40003f86270 */
[----:B------:R-:W-:Y:S02]  /*0db0*/  ISETP.GE.AND P5, PT, R116, R83, PT ;  /* 0x000000537400720c */ /* 0x000fe40003fa6270 */
[----:B------:R-:W-:Y:S02]  /*0dc0*/  SEL R96, RZ, 0x4, P4 ;  /* 0x00000004ff607807 */ /* 0x000fe40002000000 */
[----:B------:R-:W-:Y:S01]  /*0dd0*/  SEL R97, RZ, 0x7fff8, P5 ;  /* 0x0007fff8ff617807 */ /* 0x000fe20002800000 */
[----:B------:R-:W-:Y:S02]  /*0de0*/  IMAD.IADD R142, R142, 0x1, R147 ;  /* 0x000000018e8e7824 */ /* 0x000fe400078e0293 */
[----:B------:R-:W-:Y:S01]  /*0df0*/  IMAD.IADD R134, R134, 0x1, R141 ;  /* 0x0000000186867824 */ /* 0x000fe200078e028d */
[----:B------:R-:W-:-:S02]  /*0e00*/  ISETP.GE.AND P6, PT, R124, R15, PT ;  /* 0x0000000f7c00720c */ /* 0x000fc40003fc6270 */
[----:B------:R-:W-:Y:S02]  /*0e10*/  LOP3.LUT R142, R142, 0x3, RZ, 0xc0, !PT ;  /* 0x000000038e8e7812 */ /* 0x000fe400078ec0ff */
[----:B------:R-:W-:Y:S02]  /*0e20*/  LOP3.LUT R134, R134, 0x3, RZ, 0xc0, !PT ;  /* 0x0000000386867812 */ /* 0x000fe400078ec0ff */
[----:B------:R-:W-:Y:S02]  /*0e30*/  IADD3 R145, R142, R145, R140 ;  /* 0x000000918e917210 */ /* 0x000fe40007ffe08c */
[----:B------:R-:W-:Y:S02]  /*0e40*/  IADD3 R134, R134, R139, R130 ;  /* 0x0000008b86867210 */ /* 0x000fe40007ffe082 */
[----:B------:R-:W-:-:S04]  /*0e50*/  IADD3 R81, R137, 0x10, RZ ;  /* 0x0000001089517810 */ /* 0x000fc80007ffe0ff */
[-C--:B------:R-:W-:Y:S02]  /*0e60*/  ISETP.GE.AND P4, PT, R116, R81.reuse, PT ;  /* 0x000000517400720c */ /* 0x080fe40003f86270 */
[----:B------:R-:W-:Y:S02]  /*0e70*/  ISETP.GE.AND P2, PT, R124, R81, PT ;  /* 0x000000517c00720c */ /* 0x000fe40003f46270 */
[C---:B------:R-:W-:Y:S02]  /*0e80*/  IADD3 R201, R137.reuse, 0x20, RZ ;  /* 0x0000002089c97810 */ /* 0x040fe40007ffe0ff */
[C---:B------:R-:W-:Y:S02]  /*0e90*/  IADD3 R199, R137.reuse, 0x19, RZ ;  /* 0x0000001989c77810 */ /* 0x040fe40007ffe0ff */
[C---:B------:R-:W-:Y:S02]  /*0ea0*/  IADD3 R197, R137.reuse, 0x28, RZ ;  /* 0x0000002889c57810 */ /* 0x040fe40007ffe0ff */
[----:B------:R-:W-:-:S02]  /*0eb0*/  IADD3 R203, R137, 0x21, RZ ;  /* 0x0000002189cb7810 */ /* 0x000fc40007ffe0ff */
[----:B------:R-:W-:Y:S01]  /*0ec0*/  IADD3 R193, R137, 0x29, RZ ;  /* 0x0000002989c17810 */ /* 0x000fe20007ffe0ff */
[----:B--2---:R-:W-:Y:S04]  /*0ed0*/  STS.U16 [R123], R12 ;  /* 0x0000000c7b007388 */ /* 0x004fe80000000400 */
[----:B---3--:R-:W-:Y:S04]  /*0ee0*/  STS.U16 [R123+0x200], R14 ;  /* 0x0002000e7b007388 */ /* 0x008fe80000000400 */
[----:B----4-:R-:W-:Y:S04]  /*0ef0*/  STS.U16 [R123+0x400], R16 ;  /* 0x000400107b007388 */ /* 0x010fe80000000400 */
[----:B-----5:R-:W-:Y:S04]  /*0f00*/  STS.U16 [R123+0x600], R18 ;  /* 0x000600127b007388 */ /* 0x020fe80000000400 */
[----:B------:R-:W-:Y:S04]  /*0f10*/  STS.U16 [R123+0x800], R52 ;  /* 0x000800347b007388 */ /* 0x000fe80000000400 */
[----:B------:R-:W-:Y:S04]  /*0f20*/  STS.U16 [R123+0xa00], R54 ;  /* 0x000a00367b007388 */ /* 0x000fe80000000400 */
[----:B------:R-:W-:Y:S04]  /*0f30*/  STS.U16 [R123+0xc00], R56 ;  /* 0x000c00387b007388 */ /* 0x000fe80000000400 */
[----:B------:R-:W-:Y:S04]  /*0f40*/  STS.U16 [R123+0xe00], R58 ;  /* 0x000e003a7b007388 */ /* 0x000fe80000000400 */
[----:B------:R-:W-:Y:S06]  /*0f50*/  BAR.SYNC.DEFER_BLOCKING 0x0 ;  /* 0x0000000000007b1d */ /* 0x000fec0000010000 */
[----:B------:R-:W-:Y:S04]  /*0f60*/  LDSM.16.MT88.4 R84, [R119+0x1000] ;  /* 0x001000007754783b */ /* 0x000fe80000004200 */
[----:B------:R-:W0:Y:S04]  /*0f70*/  LDSM.16.M88.4 R60, [R120] ;  /* 0x00000000783c783b */ /* 0x000e280000000200 */
[----:B------:R-:W1:Y:S04]  /*0f80*/  LDSM.16.M88.4 R68, [R120+0x200] ;  /* 0x000200007844783b */ /* 0x000e680000000200 */
[----:B------:R-:W2:Y:S04]  /*0f90*/  LDSM.16.M88.4 R64, [R120+0x400] ;  /* 0x000400007840783b */ /* 0x000ea80000000200 */
[----:B------:R-:W3:Y:S04]  /*0fa0*/  LDSM.16.M88.4 R88, [R120+0xe00] ;  /* 0x000e00007858783b */ /* 0x000ee80000000200 */
[----:B------:R-:W4:Y:S04]  /*0fb0*/  LDSM.16.M88.4 R72, [R120+0x600] ;  /* 0x000600007848783b */ /* 0x000f280000000200 */
[----:B------:R-:W5:Y:S04]  /*0fc0*/  LDSM.16.M88.4 R92, [R120+0xa00] ;  /* 0x000a0000785c783b */ /* 0x000f680000000200 */
[----:B------:R-:W1:Y:S04]  /*0fd0*/  LDSM.16.M88.4 R76, [R120+0x800] ;  /* 0x00080000784c783b */ /* 0x000e680000000200 */
[----:B------:R-:W1:Y:S01]  /*0fe0*/  LDSM.16.M88.4 R104, [R120+0xc00] ;  /* 0x000c00007868783b */ /* 0x000e620000000200 */
[C---:B0-----:R-:W-:Y:S08]  /*0ff0*/  HMMA.16816.F32 R100, R84.reuse, R62, RZ ;  /* 0x0000003e5464723c */ /* 0x041ff000000018ff */
[----:B------:R-:W-:Y:S11]  /*1000*/  HMMA.16816.F32 R16, R84, R60, RZ ;  /* 0x0000003c5410723c */ /* 0x000ff600000018ff */
[----:B------:R-:W-:Y:S05]  /*1010*/  @!UPT UIADD3 URZ, URZ, URZ, URZ ;  /* 0x0000003f3f3ff290 */ /* 0x000fea000fffe03f */
[----:B------:R-:W-:-:S05]  /*1020*/  FMUL R101, R101, c[0x0][0x188] ;  /* 0x0000620065657a20 */ /* 0x000fca0000400000 */
[----:B------:R-:W-:Y:S02]  /*1030*/  FSEL R135, R101, -INF , P1 ;  /* 0xff80000065877808 */ /* 0x000fe40000800000 */
[----:B------:R-:W-:Y:S02]  /*1040*/  ISETP.GE.AND P1, PT, R124, R83, PT ;  /* 0x000000537c00720c */ /* 0x000fe40003f26270 */
[----:B------:R-:W-:Y:S02]  /*1050*/  SEL R101, RZ, 0x1, P0 ;  /* 0x00000001ff657807 */ /* 0x000fe40000000000 */
[----:B------:R-:W-:-:S03]  /*1060*/  SEL R99, RZ, 0x1fffe, P1 ;  /* 0x0001fffeff637807 */ /* 0x000fc60000800000 */
[----:B------:R-:W-:Y:S02]  /*1070*/  IMAD.IADD R101, R101, 0x1, R138 ;  /* 0x0000000165657824 */ /* 0x000fe400078e028a */
[----:B------:R-:W-:Y:S01]  /*1080*/  IMAD.IADD R98, R98, 0x1, R99 ;  /* 0x0000000162627824 */ /* 0x000fe200078e0263 */
[C---:B-1----:R-:W-:Y:S02]  /*1090*/  HMMA.16816.F32 R52, R84.reuse, R68, RZ ;  /* 0x000000445434723c */ /* 0x042fe400000018ff */
[----:B------:R-:W-:Y:S02]  /*10a0*/  LOP3.LUT R101, R101, 0x3, RZ, 0xc0, !PT ;  /* 0x0000000365657812 */ /* 0x000fe400078ec0ff */
[----:B------:R-:W-:Y:S02]  /*10b0*/  LOP3.LUT R98, R98, 0x3, RZ, 0xc0, !PT ;  /* 0x0000000362627812 */ /* 0x000fe400078ec0ff */
[----:B------:R-:W-:Y:S02]  /*10c0*/  IADD3 R136, R101, R143, R136 ;  /* 0x0000008f65887210 */ /* 0x000fe40007ffe088 */
[----:B------:R-:W-:Y:S01]  /*10d0*/  IADD3 R101, R98, R97, R96 ;  /* 0x0000006162657210 */ /* 0x000fe20007ffe060 */
[----:B------:R-:W-:Y:S01]  /*10e0*/  HMMA.16816.F32 R56, R84, R70, RZ ;  /* 0x000000465438723c */ /* 0x000fe200000018ff */
[----:B------:R-:W-:-:S03]  /*10f0*/  FMUL R103, R103, c[0x0][0x188] ;  /* 0x0000620067677a20 */ /* 0x000fc60000400000 */
[----:B------:R-:W-:Y:S01]  /*1100*/  IMAD.SHL.U32 R101, R101, 0x100, RZ ;  /* 0x0000010065657824 */ /* 0x000fe200078e00ff */
[----:B------:R-:W-:-:S03]  /*1110*/  LOP3.LUT R136, R136, 0xf, RZ, 0xc0, !PT ;  /* 0x0000000f88887812 */ /* 0x000fc600078ec0ff */
[C---:B--2---:R-:W-:Y:S01]  /*1120*/  HMMA.16816.F32 R60, R84.reuse, R64, RZ ;  /* 0x00000040543c723c */ /* 0x044fe200000018ff */
[----:B------:R-:W-:Y:S01]  /*1130*/  FSEL R130, R103, -INF , P6 ;  /* 0xff80000067827808 */ /* 0x000fe20003000000 */
[----:B------:R-:W-:Y:S01]  /*1140*/  FMUL R16, R16, c[0x0][0x188] ;  /* 0x0000620010107a20 */ /* 0x000fe20000400000 */
[----:B------:R-:W-:Y:S01]  /*1150*/  LOP3.LUT R101, R101, 0xf00, RZ, 0xe2, !PT ;  /* 0x00000f0065657812 */ /* 0x000fe200078ee2ff */
[----:B------:R-:W-:Y:S01]  /*1160*/  FMUL R102, R102, c[0x0][0x188] ;  /* 0x0000620066667a20 */ /* 0x000fe20000400000 */
[----:B------:R-:W-:Y:S01]  /*1170*/  ISETP.GE.AND P6, PT, R116, R137, PT ;  /* 0x000000897400720c */ /* 0x000fe20003fc6270 */
[----:B------:R-:W-:Y:S02]  /*1180*/  IMAD R145, R145, 0x10, R136 ;  /* 0x0000001091917824 */ /* 0x000fe400078e0288 */
[----:B------:R-:W-:Y:S01]  /*1190*/  HMMA.16816.F32 R64, R84, R66, RZ ;  /* 0x000000425440723c */ /* 0x000fe200000018ff */
[----:B------:R-:W-:Y:S01]  /*11a0*/  IMAD R136, R134, 0x1000, R101 ;  /* 0x0000100086887824 */ /* 0x000fe200078e0265 */
[----:B------:R-:W-:Y:S01]  /*11b0*/  FSEL R141, R16, -INF , P6 ;  /* 0xff800000108d7808 */ /* 0x000fe20003000000 */
[----:B------:R-:W-:Y:S01]  /*11c0*/  FMUL R134, R17, c[0x0][0x188] ;  /* 0x0000620011867a20 */ /* 0x000fe20000400000 */
[----:B------:R-:W-:-:S02]  /*11d0*/  FSEL R16, R102, -INF , P6 ;  /* 0xff80000066107808 */ /* 0x000fc40003000000 */
[----:B------:R-:W-:Y:S01]  /*11e0*/  ISETP.GT.AND P6, PT, R116, R137, PT ;  /* 0x000000897400720c */ /* 0x000fe20003fc4270 */
[----:B------:R-:W-:Y:S01]  /*11f0*/  FMUL R139, R100, c[0x0][0x188] ;  /* 0x00006200648b7a20 */ /* 0x000fe20000400000 */
[----:B------:R-:W-:Y:S01]  /*1200*/  LOP3.LUT R145, R145, 0xff, RZ, 0xc0, !PT ;  /* 0x000000ff91917812 */ /* 0x000fe200078ec0ff */
[----:B------:R-:W-:Y:S01]  /*1210*/  FMUL R52, R52, c[0x0][0x188] ;  /* 0x0000620034347a20 */ /* 0x000fe20000400000 */
[----:B---3--:R-:W-:Y:S01]  /*1220*/  HMMA.16816.F32 R100, R84, R88, RZ ;  /* 0x000000585464723c */ /* 0x008fe200000018ff */
[C---:B------:R-:W-:Y:S02]  /*1230*/  IADD3 R83, R137.reuse, 0x11, RZ ;  /* 0x0000001189537810 */ /* 0x040fe40007ffe0ff */
[----:B------:R-:W-:Y:S01]  /*1240*/  IADD3 R17, R137, 0x18, RZ ;  /* 0x0000001889117810 */ /* 0x000fe20007ffe0ff */
[----:B------:R-:W-:-:S03]  /*1250*/  IMAD.IADD R136, R136, 0x1, R145 ;  /* 0x0000000188887824 */ /* 0x000fc600078e0291 */
[----:B------:R-:W-:Y:S01]  /*1260*/  FSEL R88, R134, -INF , P6 ;  /* 0xff80000086587808 */ /* 0x000fe20003000000 */
[----:B----4-:R-:W-:Y:S01]  /*1270*/  HMMA.16816.F32 R68, R84, R74, RZ ;  /* 0x0000004a5444723c */ /* 0x010fe200000018ff */
[----:B------:R-:W-:Y:S01]  /*1280*/  FSEL R145, R52, -INF , P4 ;  /* 0xff80000034917808 */ /* 0x000fe20002000000 */
[----:B------:R-:W-:Y:S01]  /*1290*/  FMUL R56, R56, c[0x0][0x188] ;  /* 0x0000620038387a20 */ /* 0x000fe20000400000 */
[-C--:B------:R-:W-:Y:S02]  /*12a0*/  ISETP.GE.AND P5, PT, R116, R83.reuse, PT ;  /* 0x000000537400720c */ /* 0x080fe40003fa6270 */
[----:B------:R-:W-:-:S03]  /*12b0*/  ISETP.GE.AND P1, PT, R124, R83, PT ;  /* 0x000000537c00720c */ /* 0x000fc60003f26270 */
[----:B------:R-:W-:Y:S01]  /*12c0*/  HMMA.16816.F32 R72, R84, R72, RZ ;  /* 0x000000485448723c */ /* 0x000fe200000018ff */
[----:B------:R-:W-:Y:S02]  /*12d0*/  FSEL R139, R139, -INF , P3 ;  /* 0xff8000008b8b7808 */ /* 0x000fe40001800000 */
[----:B------:R-:W-:Y:S02]  /*12e0*/  FMNMX R52, R141, R88, !PT ;  /* 0x000000588d347209 */ /* 0x000fe40007800000 */
[----:B------:R-:W-:-:S03]  /*12f0*/  ISETP.GE.AND P6, PT, R116, R17, PT ;  /* 0x000000117400720c */ /* 0x000fc60003fc6270 */
[----:B-----5:R-:W-:Y:S01]  /*1300*/  HMMA.16816.F32 R80, R84, R92, RZ ;  /* 0x0000005c5450723c */ /* 0x020fe200000018ff */
[----:B------:R-:W-:Y:S01]  /*1310*/  FMNMX R52, R139, R52, !PT ;  /* 0x000000348b347209 */ /* 0x000fe20007800000 */
[----:B------:R-:W-:Y:S01]  /*1320*/  FMUL R53, R53, c[0x0][0x188] ;  /* 0x0000620035357a20 */ /* 0x000fe20000400000 */
[----:B------:R-:W-:Y:S01]  /*1330*/  FSEL R159, R56, -INF , P6 ;  /* 0xff800000389f7808 */ /* 0x000fe20003000000 */
[----:B------:R-:W-:-:S04]  /*1340*/  FMUL R60, R60, c[0x0][0x188] ;  /* 0x000062003c3c7a20 */ /* 0x000fc80000400000 */
[C---:B------:R-:W-:Y:S01]  /*1350*/  HMMA.16816.F32 R92, R84.reuse, R94, RZ ;  /* 0x0000005e545c723c */ /* 0x040fe200000018ff */
[----:B------:R-:W-:Y:S02]  /*1360*/  ISETP.GE.AND P6, PT, R116, R201, PT ;  /* 0x000000c97400720c */ /* 0x000fe40003fc6270 */
[----:B------:R-:W-:Y:S01]  /*1370*/  FMNMX R52, R135, R52, !PT ;  /* 0x0000003487347209 */ /* 0x000fe20007800000 */
[----:B------:R-:W-:Y:S01]  /*1380*/  FMUL R57, R57, c[0x0][0x188] ;  /* 0x0000620039397a20 */ /* 0x000fe20000400000 */
[----:B------:R-:W-:Y:S01]  /*1390*/  FSEL R163, R53, -INF , P5 ;  /* 0xff80000035a37808 */ /* 0x000fe20002800000 */
[----:B------:R-:W-:Y:S01]  /*13a0*/  FMUL R64, R64, c[0x0][0x188] ;  /* 0x0000620040407a20 */ /* 0x000fe20000400000 */
[----:B------:R-:W-:Y:S01]  /*13b0*/  ISETP.GE.AND P5, PT, R116, R199, PT ;  /* 0x000000c77400720c */ /* 0x000fe20003fa6270 */
[----:B------:R-:W-:Y:S01]  /*13c0*/  HMMA.16816.F32 R12, R84, R76, RZ ;  /* 0x0000004c540c723c */ /* 0x000fe200000018ff */
[----:B------:R-:W-:Y:S02]  /*13d0*/  FSEL R161, R60, -INF , P6 ;  /* 0xff8000003ca17808 */ /* 0x000fe40003000000 */
[----:B------:R-:W-:-:S02]  /*13e0*/  ISETP.GE.AND P6, PT, R116, R197, PT ;  /* 0x000000c57400720c */ /* 0x000fc40003fc6270 */
[----:B------:R-:W-:-:S03]  /*13f0*/  FMNMX R52, R145, R52, !PT ;  /* 0x0000003491347209 */ /* 0x000fc60007800000 */
[----:B------:R-:W-:Y:S01]  /*1400*/  HMMA.16816.F32 R76, R84, R78, RZ ;  /* 0x0000004e544c723c */ /* 0x000fe200000018ff */
[----:B------:R-:W-:Y:S01]  /*1410*/  FSEL R149, R57, -INF , P5 ;  /* 0xff80000039957808 */ /* 0x000fe20002800000 */
[----:B------:R-:W-:Y:S01]  /*1420*/  FMUL R61, R61, c[0x0][0x188] ;  /* 0x000062003d3d7a20 */ /* 0x000fe20000400000 */
[----:B------:R-:W-:Y:S01]  /*1430*/  ISETP.GE.AND P5, PT, R116, R203, PT ;  /* 0x000000cb7400720c */ /* 0x000fe20003fa6270 */
[----:B------:R-:W-:Y:S01]  /*1440*/  FMUL R151, R65, c[0x0][0x188] ;  /* 0x0000620041977a20 */ /* 0x000fe20000400000 */
[----:B------:R-:W-:Y:S02]  /*1450*/  FSEL R143, R64, -INF , P6 ;  /* 0xff800000408f7808 */ /* 0x000fe40003000000 */
[----:B------:R-:W-:Y:S02]  /*1460*/  FMNMX R52, R163, R52, !PT ;  /* 0x00000034a3347209 */ /* 0x000fe40007800000 */
[----:B------:R-:W-:Y:S02]  /*1470*/  IADD3 R195, R137, 0x38, RZ ;  /* 0x0000003889c37810 */ /* 0x000fe40007ffe0ff */
[----:B------:R-:W-:-:S02]  /*1480*/  ISETP.GE.AND P6, PT, R116, R193, PT ;  /* 0x000000c17400720c */ /* 0x000fc40003fc6270 */
[----:B------:R-:W-:Y:S01]  /*1490*/  IADD3 R187, R137, 0x31, RZ ;  /* 0x0000003189bb7810 */ /* 0x000fe20007ffe0ff */
[----:B------:R-:W-:Y:S01]  /*14a0*/  FMUL R68, R68, c[0x0][0x188] ;  /* 0x0000620044447a20 */ /* 0x000fe20000400000 */
[----:B------:R-:W-:Y:S01]  /*14b0*/  FSEL R155, R61, -INF , P5 ;  /* 0xff8000003d9b7808 */ /* 0x000fe20002800000 */
[----:B------:R-:W-:Y:S01]  /*14c0*/  FMUL R73, R73, c[0x0][0x188] ;  /* 0x0000620049497a20 */ /* 0x000fe20000400000 */
[----:B------:R-:W-:Y:S02]  /*14d0*/  FMNMX R52, R159, R52, !PT ;  /* 0x000000349f347209 */ /* 0x000fe40007800000 */
[----:B------:R-:W-:Y:S02]  /*14e0*/  ISETP.GE.AND P5, PT, R116, R195, PT ;  /* 0x000000c37400720c */ /* 0x000fe40003fa6270 */
[----:B------:R-:W-:Y:S02]  /*14f0*/  FSEL R151, R151, -INF , P6 ;  /* 0xff80000097977808 */ /* 0x000fe40003000000 */
[----:B------:R-:W-:-:S02]  /*1500*/  IADD3 R191, R137, 0x30, RZ ;  /* 0x0000003089bf7810 */ /* 0x000fc40007ffe0ff */
[----:B------:R-:W-:Y:S02]  /*1510*/  ISETP.GE.AND P6, PT, R116, R187, PT ;  /* 0x000000bb7400720c */ /* 0x000fe40003fc6270 */
[----:B------:R-:W-:Y:S01]  /*1520*/  LOP3.LUT R179, R137, 0x59, RZ, 0xfc, !PT ;  /* 0x0000005989b37812 */ /* 0x000fe200078efcff */
[----:B------:R-:W-:Y:S01]  /*1530*/  FMUL R72, R72, c[0x0][0x188] ;  /* 0x0000620048487a20 */ /* 0x000fe20000400000 */
[----:B------:R-:W-:Y:S02]  /*1540*/  FMNMX R52, R149, R52, !PT ;  /* 0x0000003495347209 */ /* 0x000fe40007800000 */
[----:B------:R-:W-:Y:S01]  /*1550*/  ISETP.GE.AND P3, PT, R124, R17, PT ;  /* 0x000000117c00720c */ /* 0x000fe20003f66270 */
[----:B------:R-:W-:Y:S01]  /*1560*/  FMUL R17, R93, c[0x0][0x188] ;  /* 0x000062005d117a20 */ /* 0x000fe20000400000 */
[----:B------:R-:W-:Y:S02]  /*1570*/  FSEL R65, R68, -INF , P5 ;  /* 0xff80000044417808 */ /* 0x000fe40002800000 */
[----:B------:R-:W-:-:S02]  /*1580*/  ISETP.GE.AND P5, PT, R116, R191, PT ;  /* 0x000000bf7400720c */ /* 0x000fc40003fa6270 */
[----:B------:R-:W-:Y:S02]  /*1590*/  FSEL R157, R73, -INF , P6 ;  /* 0xff800000499d7808 */ /* 0x000fe40003000000 */
[C---:B------:R-:W-:Y:S02]  /*15a0*/  IADD3 R181, R137.reuse, 0x39, RZ ;  /* 0x0000003989b57810 */ /* 0x040fe40007ffe0ff */
[----:B------:R-:W-:Y:S02]  /*15b0*/  ISETP.GE.AND P6, PT, R116, R179, PT ;  /* 0x000000b37400720c */ /* 0x000fe40003fc6270 */
[----:B------:R-:W-:Y:S02]  /*15c0*/  LOP3.LUT R175, R137, 0x51, RZ, 0xfc, !PT ;  /* 0x0000005189af7812 */ /* 0x000fe400078efcff */
[----:B------:R-:W-:Y:S01]  /*15d0*/  FMNMX R52, R161, R52, !PT ;  /* 0x00000034a1347209 */ /* 0x000fe20007800000 */
[----:B------:R-:W-:Y:S01]  /*15e0*/  FMUL R69, R69, c[0x0][0x188] ;  /* 0x0000620045457a20 */ /* 0x000fe20000400000 */
[----:B------:R-:W-:Y:S01]  /*15f0*/  FSEL R153, R72, -INF , P5 ;  /* 0xff80000048997808 */ /* 0x000fe20002800000 */
[----:B------:R-:W-:Y:S01]  /*1600*/  FMUL R57, R81, c[0x0][0x188] ;  /* 0x0000620051397a20 */ /* 0x000fe20000400000 */
[----:B------:R-:W-:-:S02]  /*1610*/  ISETP.GE.AND P5, PT, R116, R181, PT ;  /* 0x000000b57400720c */ /* 0x000fc40003fa6270 */
[----:B------:R-:W-:Y:S02]  /*1620*/  FSEL R17, R17, -INF , P6 ;  /* 0xff80000011117808 */ /* 0x000fe40003000000 */
[----:B------:R-:W-:Y:S02]  /*1630*/  ISETP.GE.AND P6, PT, R116, R175, PT ;  /* 0x000000af7400720c */ /* 0x000fe40003fc6270 */
[----:B------:R-:W-:Y:S02]  /*1640*/  FMNMX R52, R155, R52, !PT ;  /* 0x000000349b347209 */ /* 0x000fe40007800000 */
[----:B------:R-:W-:Y:S02]  /*1650*/  LOP3.LUT R171, R137, 0x49, RZ, 0xfc, !PT ;  /* 0x0000004989ab7812 */ /* 0x000fe400078efcff */
[----:B------:R-:W-:Y:S01]  /*1660*/  FSEL R147, R69, -INF , P5 ;  /* 0xff80000045937808 */ /* 0x000fe20002800000 */
[----:B------:R-:W-:Y:S01]  /*1670*/  FMUL R69, R77, c[0x0][0x188] ;  /* 0x000062004d457a20 */ /* 0x000fe20000400000 */
[----:B------:R-:W-:-:S02]  /*1680*/  FSEL R57, R57, -INF , P6 ;  /* 0xff80000039397808 */ /* 0x000fc40003000000 */
[----:B------:R-:W-:Y:S02]  /*1690*/  FMNMX R52, R143, R52, !PT ;  /* 0x000000348f347209 */ /* 0x000fe40007800000 */
[----:B------:R-:W-:Y:S02]  /*16a0*/  ISETP.GE.AND P6, PT, R116, R171, PT ;  /* 0x000000ab7400720c */ /* 0x000fe40003fc6270 */
[----:B------:R-:W-:Y:S01]  /*16b0*/  LOP3.LUT R185, R137, 0x48, RZ, 0xfc, !PT ;  /* 0x0000004889b97812 */ /* 0x000fe200078efcff */
[----:B------:R-:W-:Y:S01]  /*16c0*/  FMUL R76, R76, c[0x0][0x188] ;  /* 0x000062004c4c7a20 */ /* 0x000fe20000400000 */
[----:B------:R-:W-:Y:S02]  /*16d0*/  FMNMX R52, R151, R52, !PT ;  /* 0x0000003497347209 */ /* 0x000fe40007800000 */
[----:B------:R-:W-:Y:S02]  /*16e0*/  FSEL R69, R69, -INF , P6 ;  /* 0xff80000045457808 */ /* 0x000fe40003000000 */
[----:B------:R-:W-:-:S02]  /*16f0*/  ISETP.GE.AND P6, PT, R116, R185, PT ;  /* 0x000000b97400720c */ /* 0x000fc40003fc6270 */
[----:B------:R-:W-:Y:S02]  /*1700*/  LOP3.LUT R189, R137, 0x41, RZ, 0xfc, !PT ;  /* 0x0000004189bd7812 */ /* 0x000fe400078efcff */
[----:B------:R-:W-:Y:S01]  /*1710*/  FMNMX R52, R153, R52, !PT ;  /* 0x0000003499347209 */ /* 0x000fe20007800000 */
[----:B------:R-:W-:Y:S01]  /*1720*/  FMUL R13, R13, c[0x0][0x188] ;  /* 0x000062000d0d7a20 */ /* 0x000fe20000400000 */
[----:B------:R-:W-:Y:S02]  /*1730*/  FSEL R165, R76, -INF , P6 ;  /* 0xff8000004ca57808 */ /* 0x000fe40003000000 */
[----:B------:R-:W-:Y:S02]  /*1740*/  ISETP.GE.AND P6, PT, R116, R189, PT ;  /* 0x000000bd7400720c */ /* 0x000fe40003fc6270 */
[----:B------:R-:W-:Y:S02]  /*1750*/  LOP3.LUT R183, R137, 0x40, RZ, 0xfc, !PT ;  /* 0x0000004089b77812 */ /* 0x000fe400078efcff */
[----:B------:R-:W-:Y:S01]  /*1760*/  FMNMX R52, R157, R52, !PT ;  /* 0x000000349d347209 */ /* 0x000fe20007800000 */
[----:B------:R-:W-:Y:S01]  /*1770*/  FMUL R12, R12, c[0x0][0x188] ;  /* 0x000062000c0c7a20 */ /* 0x000fe20000400000 */
[----:B------:R-:W-:Y:S01]  /*1780*/  FSEL R167, R13, -INF , P6 ;  /* 0xff8000000da77808 */ /* 0x000fe20003000000 */
[----:B------:R-:W-:Y:S01]  /*1790*/  HMMA.16816.F32 R96, R84, R104, RZ ;  /* 0x000000685460723c */ /* 0x000fe200000018ff */
[----:B------:R-:W-:-:S02]  /*17a0*/  ISETP.GE.AND P6, PT, R116, R183, PT ;  /* 0x000000b77400720c */ /* 0x000fc40003fc6270 */
[----:B------:R-:W-:Y:S02]  /*17b0*/  FMNMX R52, R65, R52, !PT ;  /* 0x0000003441347209 */ /* 0x000fe40007800000 */
[----:B------:R-:W-:Y:S02]  /*17c0*/  FSEL R169, R12, -INF , P6 ;  /* 0xff8000000ca97808 */ /* 0x000fe40003000000 */
[----:B------:R-:W-:Y:S02]  /*17d0*/  FMNMX R52, R147, R52, !PT ;  /* 0x0000003493347209 */ /* 0x000fe40007800000 */
[----:B------:R-:W-:Y:S02]  /*17e0*/  LOP3.LUT R177, R137, 0x58, RZ, 0xfc, !PT ;  /* 0x0000005889b17812 */ /* 0x000fe400078efcff */
[----:B------:R-:W-:Y:S01]  /*17f0*/  FMNMX R52, R169, R52, !PT ;  /* 0x00000034a9347209 */ /* 0x000fe20007800000 */
[----:B------:R-:W-:Y:S01]  /*1800*/  HMMA.16816.F32 R104, R84, R106, RZ ;  /* 0x0000006a5468723c */ /* 0x000fe200000018ff */
[----:B------:R-:W-:Y:S01]  /*1810*/  FMUL R53, R92, c[0x0][0x188] ;  /* 0x000062005c357a20 */ /* 0x000fe20000400000 */
[----:B------:R-:W-:-:S02]  /*1820*/  ISETP.GE.AND P5, PT, R116, R177, PT ;  /* 0x000000b17400720c */ /* 0x000fc40003fa6270 */
[----:B------:R-:W-:Y:S02]  /*1830*/  LOP3.LUT R173, R137, 0x50, RZ, 0xfc, !PT ;  /* 0x0000005089ad7812 */ /* 0x000fe400078efcff */
[----:B------:R-:W-:Y:S01]  /*1840*/  FMNMX R52, R167, R52, !PT ;  /* 0x00000034a7347209 */ /* 0x000fe20007800000 */
[----:B------:R-:W-:Y:S01]  /*1850*/  FMUL R61, R80, c[0x0][0x188] ;  /* 0x00006200503d7a20 */ /* 0x000fe20000400000 */
[----:B------:R-:W-:Y:S02]  /*1860*/  FSEL R53, R53, -INF , P5 ;  /* 0xff80000035357808 */ /* 0x000fe40002800000 */
[----:B------:R-:W-:Y:S02]  /*1870*/  ISETP.GE.AND P5, PT, R116, R173, PT ;  /* 0x000000ad7400720c */ /* 0x000fe40003fa6270 */
[----:B------:R-:W-:Y:S02]  /*1880*/  FMNMX R52, R165, R52, !PT ;  /* 0x00000034a5347209 */ /* 0x000fe40007800000 */
[----:B------:R-:W-:-:S02]  /*1890*/  LOP3.LUT R60, R136, 0xffff, RZ, 0xc0, !PT ;  /* 0x0000ffff883c7812 */ /* 0x000fc400078ec0ff */
[----:B------:R-:W-:Y:S02]  /*18a0*/  FSEL R61, R61, -INF , P5 ;  /* 0xff8000003d3d7808 */ /* 0x000fe40002800000 */
[----:B------:R-:W-:Y:S02]  /*18b0*/  FMNMX R52, R69, R52, !PT ;  /* 0x0000003445347209 */ /* 0x000fe40007800000 */
[--C-:B------:R-:W-:Y:S01]  /*18c0*/  SHF.R.U32.HI R13, RZ, 0xf, R60.reuse ;  /* 0x0000000fff0d7819 */ /* 0x100fe2000001163c */
[----:B------:R-:W-:Y:S01]  /*18d0*/  FMUL R96, R96, c[0x0][0x188] ;  /* 0x0000620060607a20 */ /* 0x000fe20000400000 */
[----:B------:R-:W-:Y:S02]  /*18e0*/  FMNMX R52, R61, R52, !PT ;  /* 0x000000343d347209 */ /* 0x000fe40007800000 */
[----:B------:R-:W-:Y:S02]  /*18f0*/  LOP3.LUT P6, RZ, R13, 0x1, RZ, 0xc0, !PT ;  /* 0x000000010dff7812 */ /* 0x000fe400078cc0ff */
[----:B------:R-:W-:Y:S01]  /*1900*/  SHF.R.U32.HI R12, RZ, 0xe, R60 ;  /* 0x0000000eff0c7819 */ /* 0x000fe2000001163c */
[----:B------:R-:W-:Y:S01]  /*1910*/  FMUL R73, R97, c[0x0][0x188] ;  /* 0x0000620061497a20 */ /* 0x000fe20000400000 */
[----:B------:R-:W-:-:S02]  /*1920*/  ISETP.GE.AND P4, PT, R124, R137, PT ;  /* 0x000000897c00720c */ /* 0x000fc40003f86270 */
[----:B------:R-:W-:Y:S02]  /*1930*/  ISETP.GT.AND P5, PT, R124, R137, PT ;  /* 0x000000897c00720c */ /* 0x000fe40003fa4270 */
[----:B------:R-:W-:Y:S01]  /*1940*/  FMNMX R52, R57, R52, !PT ;  /* 0x0000003439347209 */ /* 0x000fe20007800000 */
[----:B------:R-:W-:Y:S01]  /*1950*/  HMMA.16816.F32 R84, R84, R90, RZ ;  /* 0x0000005a5454723c */ /* 0x000fe200000018ff */
[----:B------:R-:W-:Y:S02]  /*1960*/  FSEL R137, R96, -INF , !P6 ;  /* 0xff80000060897808 */ /* 0x000fe40007000000 */
[----:B------:R-:W-:Y:S02]  /*1970*/  LOP3.LUT P6, RZ, R12, 0x1, RZ, 0xc0, !PT ;  /* 0x000000010cff7812 */ /* 0x000fe400078cc0ff */
[----:B------:R-:W-:Y:S02]  /*1980*/  SHF.R.U32.HI R12, RZ, 0xb, R60 ;  /* 0x0000000bff0c7819 */ /* 0x000fe4000001163c */
[----:B------:R-:W-:Y:S01]  /*1990*/  FMNMX R52, R53, R52, !PT ;  /* 0x0000003435347209 */ /* 0x000fe20007800000 */
[----:B------:R-:W-:Y:S01]  /*19a0*/  FMUL R89, R104, c[0x0][0x188] ;  /* 0x0000620068597a20 */ /* 0x000fe20000400000 */
[----:B------:R-:W-:-:S02]  /*19b0*/  FSEL R73, R73, -INF , !P6 ;  /* 0xff80000049497808 */ /* 0x000fc40007000000 */
[----:B------:R-:W-:Y:S02]  /*19c0*/  LOP3.LUT P6, RZ, R12, 0x1, RZ, 0xc0, !PT ;  /* 0x000000010cff7812 */ /* 0x000fe400078cc0ff */
[----:B------:R-:W-:Y:S02]  /*19d0*/  SHF.R.U32.HI R12, RZ, 0xa, R60 ;  /* 0x0000000aff0c7819 */ /* 0x000fe4000001163c */
[----:B------:R-:W-:Y:S01]  /*19e0*/  FMNMX R52, R17, R52, !PT ;  /* 0x0000003411347209 */ /* 0x000fe20007800000 */
[----:B------:R-:W-:Y:S01]  /*19f0*/  FMUL R91, R105, c[0x0][0x188] ;  /* 0x00006200695b7a20 */ /* 0x000fe20000400000 */
[----:B------:R-:W-:Y:S02]  /*1a00*/  FSEL R89, R89, -INF , !P6 ;  /* 0xff80000059597808 */ /* 0x000fe40007000000 */
[----:B------:R-:W-:Y:S02]  /*1a10*/  LOP3.LUT P6, RZ, R12, 0x1, RZ, 0xc0, !PT ;  /* 0x000000010cff7812 */ /* 0x000fe400078cc0ff */
[----:B------:R-:W-:-:S02]  /*1a20*/  FMNMX R52, R137, R52, !PT ;  /* 0x0000003489347209 */ /* 0x000fc40007800000 */
[--C-:B------:R-:W-:Y:S01]  /*1a30*/  SHF.R.U32.HI R12, RZ, 0x7, R60.reuse ;  /* 0x00000007ff0c7819 */ /* 0x100fe2000001163c */
[----:B------:R-:W-:Y:S01]  /*1a40*/  FMUL R93, R100, c[0x0][0x188] ;  /* 0x00006200645d7a20 */ /* 0x000fe20000400000 */
[----:B------:R-:W-:Y:S02]  /*1a50*/  FSEL R91, R91, -INF , !P6 ;  /* 0xff8000005b5b7808 */ /* 0x000fe40007000000 */
[----:B------:R-:W-:Y:S02]  /*1a60*/  FMNMX R52, R73, R52, !PT ;  /* 0x0000003449347209 */ /* 0x000fe40007800000 */
[----:B------:R-:W-:Y:S02]  /*1a70*/  LOP3.LUT P6, RZ, R12, 0x1, RZ, 0xc0, !PT ;  /* 0x000000010cff7812 */ /* 0x000fe400078cc0ff */
[----:B------:R-:W-:Y:S01]  /*1a80*/  SHF.R.U32.HI R12, RZ, 0x6, R60 ;  /* 0x00000006ff0c7819 */ /* 0x000fe2000001163c */
[----:B------:R-:W-:Y:S01]  /*1a90*/  FMUL R77, R101, c[0x0][0x188] ;  /* 0x00006200654d7a20 */ /* 0x000fe20000400000 */
[----:B------:R-:W-:-:S02]  /*1aa0*/  FMNMX R52, R89, R52, !PT ;  /* 0x0000003459347209 */ /* 0x000fc40007800000 */
[----:B------:R-:W-:Y:S02]  /*1ab0*/  FSEL R93, R93, -INF , !P6 ;  /* 0xff8000005d5d7808 */ /* 0x000fe40007000000 */
[----:B------:R-:W-:Y:S02]  /*1ac0*/  LOP3.LUT P6, RZ, R12, 0x1, RZ, 0xc0, !PT ;  /* 0x000000010cff7812 */ /* 0x000fe400078cc0ff */
[----:B------:R-:W-:Y:S02]  /*1ad0*/  SHF.R.U32.HI R12, RZ, 0x3, R60 ;  /* 0x00000003ff0c7819 */ /* 0x000fe4000001163c */
[----:B------:R-:W-:Y:S01]  /*1ae0*/  FMNMX R52, R91, R52, !PT ;  /* 0x000000345b347209 */ /* 0x000fe20007800000 */
[----:B------:R-:W-:Y:S01]  /*1af0*/  FMUL R81, R84, c[0x0][0x188] ;  /* 0x0000620054517a20 */ /* 0x000fe20000400000 */
[----:B------:R-:W-:Y:S02]  /*1b00*/  FSEL R77, R77, -INF , !P6 ;  /* 0xff8000004d4d7808 */ /* 0x000fe40007000000 */
[----:B------:R-:W-:-:S02]  /*1b10*/  LOP3.LUT P6, RZ, R12, 0x1, RZ, 0xc0, !PT ;  /* 0x000000010cff7812 */ /* 0x000fc400078cc0ff */
[----:B------:R-:W-:Y:S02]  /*1b20*/  SHF.R.U32.HI R12, RZ, 0x2, R60 ;  /* 0x00000002ff0c7819 */ /* 0x000fe4000001163c */
[----:B------:R-:W-:Y:S01]  /*1b30*/  FMNMX R52, R93, R52, !PT ;  /* 0x000000345d347209 */ /* 0x000fe20007800000 */
[----:B------:R-:W-:Y:S01]  /*1b40*/  FMUL R13, R85, c[0x0][0x188] ;  /* 0x00006200550d7a20 */ /* 0x000fe20000400000 */
[----:B------:R-:W-:Y:S02]  /*1b50*/  FSEL R81, R81, -INF , !P6 ;  /* 0xff80000051517808 */ /* 0x000fe40007000000 */
[----:B------:R-:W-:Y:S02]  /*1b60*/  LOP3.LUT P6, RZ, R12, 0x1, RZ, 0xc0, !PT ;  /* 0x000000010cff7812 */ /* 0x000fe400078cc0ff */
[----:B------:R-:W-:Y:S02]  /*1b70*/  FMNMX R52, R77, R52, !PT ;  /* 0x000000344d347209 */ /* 0x000fe40007800000 */
[----:B------:R-:W-:-:S02]  /*1b80*/  FSEL R13, R13, -INF , !P6 ;  /* 0xff8000000d0d7808 */ /* 0x000fc40007000000 */
[----:B------:R-:W-:Y:S01]  /*1b90*/  FMNMX R52, R81, R52, !PT ;  /* 0x0000003451347209 */ /* 0x000fe20007800000 */
[----:B------:R-:W-:-:S03]  /*1ba0*/  FMUL R12, R18, c[0x0][0x188] ;  /* 0x00006200120c7a20 */ /* 0x000fc60000400000 */
[----:B------:R-:W-:Y:S01]  /*1bb0*/  FMNMX R64, R13, R52, !PT ;  /* 0x000000340d407209 */ /* 0x000fe20007800000 */
[----:B------:R-:W-:-:S04]  /*1bc0*/  FMUL R18, R19, c[0x0][0x188] ;  /* 0x0000620013127a20 */ /* 0x000fc80000400000 */
[----:B------:R-:W0:Y:S01]  /*1bd0*/  SHFL.BFLY PT, R19, R64, 0x2, 0x1f ;  /* 0x0c401f0040137f89 */ /* 0x000e2200000e0000 */
[----:B------:R-:W-:Y:S01]  /*1be0*/  FMUL R56, R58, c[0x0][0x188] ;  /* 0x000062003a387a20 */ /* 0x000fe20000400000 */
[----:B------:R-:W-:Y:S01]  /*1bf0*/  ISETP.GE.AND P6, PT, R124, R199, PT ;  /* 0x000000c77c00720c */ /* 0x000fe20003fc6270 */
[----:B------:R-:W-:Y:S01]  /*1c00*/  FMUL R58, R59, c[0x0][0x188] ;  /* 0x000062003b3a7a20 */ /* 0x000fe20000400000 */
[----:B------:R-:W-:Y:S01]  /*1c10*/  FSEL R12, R12, -INF , P4 ;  /* 0xff8000000c0c7808 */ /* 0x000fe20002000000 */
[----:B------:R-:W-:Y:S01]  /*1c20*/  FMUL R52, R54, c[0x0][0x188] ;  /* 0x0000620036347a20 */ /* 0x000fe20000400000 */
[----:B------:R-:W-:Y:S01]  /*1c30*/  ISETP.GE.AND P4, PT, R124, R201, PT ;  /* 0x000000c97c00720c */ /* 0x000fe20003f86270 */
[----:B------:R-:W-:Y:S02]  /*1c40*/  FMUL R54, R55, c[0x0][0x188] ;  /* 0x0000620037367a20 */ /* 0x000fe40000400000 */
[----:B------:R-:W-:Y:S01]  /*1c50*/  FMUL R62, R62, c[0x0][0x188] ;  /* 0x000062003e3e7a20 */ /* 0x000fe20000400000 */
[----:B------:R-:W-:Y:S01]  /*1c60*/  FSEL R58, R58, -INF , P6 ;  /* 0xff8000003a3a7808 */ /* 0x000fe20003000000 */
[----:B------:R-:W-:Y:S01]  /*1c70*/  IMAD.WIDE R84, R111, 0x2, R2 ;  /* 0x000000026f547825 */ /* 0x000fe200078e0202 */
[----:B------:R-:W-:-:S02]  /*1c80*/  FSEL R56, R56, -INF , P3 ;  /* 0xff80000038387808 */ /* 0x000fc40001800000 */
[----:B------:R-:W-:Y:S01]  /*1c90*/  ISETP.GE.AND P6, PT, R124, R191, PT ;  /* 0x000000bf7c00720c */ /* 0x000fe20003fc6270 */
[C---:B------:R-:W-:Y:S01]  /*1ca0*/  IMAD.WIDE R104, R111.reuse, 0x2, R42 ;  /* 0x000000026f687825 */ /* 0x040fe200078e022a */
[----:B------:R-:W-:Y:S02]  /*1cb0*/  FSEL R54, R54, -INF , P1 ;  /* 0xff80000036367808 */ /* 0x000fe40000800000 */
[----:B------:R-:W-:Y:S01]  /*1cc0*/  ISETP.GE.AND P3, PT, R124, R193, PT ;  /* 0x000000c17c00720c */ /* 0x000fe20003f66270 */
[C---:B------:R-:W-:Y:S01]  /*1cd0*/  IMAD.WIDE R96, R111.reuse, 0x2, R36 ;  /* 0x000000026f607825 */ /* 0x040fe200078e0224 */
[----:B------:R-:W-:Y:S01]  /*1ce0*/  FSEL R62, R62, -INF , P4 ;  /* 0xff8000003e3e7808 */ /* 0x000fe20002000000 */
[----:B------:R1:W2:Y:S01]  /*1cf0*/  LDG.E.U16 R59, [R104.64] ;  /* 0x00000006683b7981 */ /* 0x0002a2000c1e1500 */
[C---:B------:R-:W-:Y:S01]  /*1d00*/  ISETP.GE.AND P1, PT, R124.reuse, R195, PT ;  /* 0x000000c37c00720c */ /* 0x040fe20003f26270 */
[C---:B------:R-:W-:Y:S01]  /*1d10*/  IMAD.WIDE R190, R111.reuse, 0x2, R44 ;  /* 0x000000026fbe7825 */ /* 0x040fe200078e022c */
[----:B------:R-:W-:Y:S01]  /*1d20*/  ISETP.GE.AND P4, PT, R124, R187, PT ;  /* 0x000000bb7c00720c */ /* 0x000fe20003f86270 */
[----:B------:R3:W4:Y:S02]  /*1d30*/  LDG.E.U16 R80, [R96.64] ;  /* 0x0000000660507981 */ /* 0x000724000c1e1500 */
[C---:B------:R-:W-:Y:S01]  /*1d40*/  IMAD.WIDE R100, R111.reuse, 0x2, R38 ;  /* 0x000000026f647825 */ /* 0x040fe200078e0226 */
[----:B0-----:R-:W-:Y:S01]  /*1d50*/  FMNMX R64, R64, R19, !PT ;  /* 0x0000001340407209 */ /* 0x001fe20007800000 */
[----:B------:R-:W5:Y:S02]  /*1d60*/  LDG.E.U16 R90, [R190.64] ;  /* 0x00000006be5a7981 */ /* 0x000f64000c1e1500 */
[----:B------:R-:W-:-:S02]  /*1d70*/  IMAD.WIDE R192, R111, 0x2, R46 ;  /* 0x000000026fc07825 */ /* 0x000fc400078e022e */
[----:B------:R0:W4:Y:S02]  /*1d80*/  LDG.E.U16 R19, [R84.64] ;  /* 0x0000000654137981 */ /* 0x000124000c1e1500 */
[C---:B------:R-:W-:Y:S02]  /*1d90*/  IMAD.WIDE R186, R111.reuse, 0x2, R40 ;  /* 0x000000026fba7825 */ /* 0x040fe400078e0228 */
[----:B------:R1:W5:Y:S02]  /*1da0*/  LDG.E.U16 R55, [R100.64] ;  /* 0x0000000664377981 */ /* 0x000364000c1e1500 */
[----:B------:R-:W-:Y:S02]  /*1db0*/  IMAD.WIDE R194, R111, 0x2, R48 ;  /* 0x000000026fc27825 */ /* 0x000fe400078e0230 */
[----:B------:R-:W5:Y:S04]  /*1dc0*/  LDG.E.U16 R92, [R186.64] ;  /* 0x00000006ba5c7981 */ /* 0x000f68000c1e1500 */
[----:B0-----:R-:W5:Y:S04]  /*1dd0*/  LDG.E.U16 R85, [R192.64] ;  /* 0x00000006c0557981 */ /* 0x001f68000c1e1500 */
[----:B---3--:R-:W3:Y:S01]  /*1de0*/  LDG.E.U16 R96, [R194.64] ;  /* 0x00000006c2607981 */ /* 0x008ee2000c1e1500 */
[----:B------:R-:W-:Y:S01]  /*1df0*/  FSEL R18, R18, -INF , P5 ;  /* 0xff80000012127808 */ /* 0x000fe20002800000 */
[----:B------:R-:W-:Y:S01]  /*1e00*/  FMUL R63, R63, c[0x0][0x188] ;  /* 0x000062003f3f7a20 */ /* 0x000fe20000400000 */
[----:B------:R-:W-:Y:S01]  /*1e10*/  ISETP.GE.AND P5, PT, R124, R203, PT ;  /* 0x000000cb7c00720c */ /* 0x000fe20003fa6270 */
[----:B------:R-:W-:Y:S01]  /*1e20*/  FMUL R67, R67, c[0x0][0x188] ;  /* 0x0000620043437a20 */ /* 0x000fe20000400000 */
[----:B------:R-:W-:Y:S01]  /*1e30*/  FSEL R52, R52, -INF , P2 ;  /* 0xff80000034347808 */ /* 0x000fe20001000000 */
[----:B------:R-:W-:Y:S01]  /*1e40*/  FMUL R66, R66, c[0x0][0x188] ;  /* 0x0000620042427a20 */ /* 0x000fe20000400000 */
[----:B-1----:R-:W-:Y:S01]  /*1e50*/  FSEL R104, R63, -INF , P5 ;  /* 0xff8000003f687808 */ /* 0x002fe20002800000 */
[----:B------:R-:W-:Y:S01]  /*1e60*/  FMUL R74, R74, c[0x0][0x188] ;  /* 0x000062004a4a7a20 */ /* 0x000fe20000400000 */
[----:B------:R-:W-:Y:S01]  /*1e70*/  FMNMX R63, R12, R18, !PT ;  /* 0x000000120c3f7209 */ /* 0x000fe20007800000 */
[----:B------:R-:W-:Y:S01]  /*1e80*/  FMUL R75, R75, c[0x0][0x188] ;  /* 0x000062004b4b7a20 */ /* 0x000fe20000400000 */
[----:B------:R-:W-:Y:S01]  /*1e90*/  FSEL R148, R67, -INF , P3 ;  /* 0xff80000043947808 */ /* 0x000fe20001800000 */
[----:B------:R-:W-:Y:S01]  /*1ea0*/  FMUL R70, R70, c[0x0][0x188] ;  /* 0x0000620046467a20 */ /* 0x000fe20000400000 */
[----:B------:R-:W-:Y:S01]  /*1eb0*/  FMNMX R67, R16, R63, !PT ;  /* 0x0000003f10437209 */ /* 0x000fe20007800000 */
[----:B------:R-:W-:Y:S01]  /*1ec0*/  FMUL R76, R94, c[0x0][0x188] ;  /* 0x000062005e4c7a20 */ /* 0x000fe20000400000 */
[----:B------:R-:W-:Y:S02]  /*1ed0*/  BAR.SYNC.DEFER_BLOCKING 0x0 ;  /* 0x0000000000007b1d */ /* 0x000fe40000010000 */
[----:B------:R-:W-:-:S04]  /*1ee0*/  FMNMX R67, R130, R67, !PT ;  /* 0x0000004382437209 */ /* 0x000fc80007800000 */
[----:B------:R-:W-:-:S04]  /*1ef0*/  FMNMX R67, R52, R67, !PT ;  /* 0x0000004334437209 */ /* 0x000fc80007800000 */
[----:B------:R-:W-:-:S04]  /*1f00*/  FMNMX R67, R54, R67, !PT ;  /* 0x0000004336437209 */ /* 0x000fc80007800000 */
[----:B------:R-:W-:-:S04]  /*1f10*/  FMNMX R67, R56, R67, !PT ;  /* 0x0000004338437209 */ /* 0x000fc80007800000 */
[----:B------:R-:W-:Y:S02]  /*1f20*/  FMNMX R67, R58, R67, !PT ;  /* 0x000000433a437209 */ /* 0x000fe40007800000 */
[----:B------:R-:W-:Y:S02]  /*1f30*/  ISETP.GE.AND P2, PT, R124, R197, PT ;  /* 0x000000c57c00720c */ /* 0x000fe40003f46270 */
[----:B------:R-:W-:Y:S02]  /*1f40*/  FMNMX R67, R62, R67, !PT ;  /* 0x000000433e437209 */ /* 0x000fe40007800000 */
[----:B------:R-:W-:Y:S02]  /*1f50*/  FSEL R134, R66, -INF , P2 ;  /* 0xff80000042867808 */ /* 0x000fe40001000000 */
[----:B------:R-:W-:-:S04]  /*1f60*/  FMNMX R67, R104, R67, !PT ;  /* 0x0000004368437209 */ /* 0x000fc80007800000 */
[----:B------:R-:W-:Y:S02]  /*1f70*/  FMNMX R67, R134, R67, !PT ;  /* 0x0000004386437209 */ /* 0x000fe40007800000 */
[----:B------:R-:W-:Y:S02]  /*1f80*/  FSEL R144, R74, -INF , P6 ;  /* 0xff8000004a907808 */ /* 0x000fe40003000000 */
[----:B------:R-:W-:Y:S02]  /*1f90*/  FMNMX R67, R148, R67, !PT ;  /* 0x0000004394437209 */ /* 0x000fe40007800000 */
[----:B------:R-:W-:Y:S02]  /*1fa0*/  FSEL R140, R75, -INF , P4 ;  /* 0xff8000004b8c7808 */ /* 0x000fe40002000000 */
[----:B------:R-:W-:Y:S01]  /*1fb0*/  FMNMX R67, R144, R67, !PT ;  /* 0x0000004390437209 */ /* 0x000fe20007800000 */
[----:B------:R-:W-:Y:S01]  /*1fc0*/  FMUL R71, R71, c[0x0][0x188] ;  /* 0x0000620047477a20 */ /* 0x000fe20000400000 */
[----:B------:R-:W-:-:S02]  /*1fd0*/  FSEL R100, R70, -INF , P1 ;  /* 0xff80000046647808 */ /* 0x000fc40000800000 */
[C---:B------:R-:W-:Y:S02]  /*1fe0*/  ISETP.GE.AND P1, PT, R124.reuse, R177, PT ;  /* 0x000000b17c00720c */ /* 0x040fe40003f26270 */
[----:B------:R-:W-:Y:S02]  /*1ff0*/  ISETP.GE.AND P5, PT, R124, R181, PT ;  /* 0x000000b57c00720c */ /* 0x000fe40003fa6270 */
[----:B------:R-:W-:Y:S01]  /*2000*/  FMNMX R67, R140, R67, !PT ;  /* 0x000000438c437209 */ /* 0x000fe20007800000 */
[----:B------:R-:W-:Y:S01]  /*2010*/  FMUL R74, R95, c[0x0][0x188] ;  /* 0x000062005f4a7a20 */ /* 0x000fe20000400000 */
[----:B------:R-:W-:Y:S01]  /*2020*/  ISETP.GE.AND P2, PT, R124, R179, PT ;  /* 0x000000b37c00720c */ /* 0x000fe20003f46270 */
[----:B------:R-:W-:Y:S01]  /*2030*/  FMUL R14, R14, c[0x0][0x188] ;  /* 0x000062000e0e7a20 */ /* 0x000fe20000400000 */
[----:B------:R-:W-:Y:S02]  /*2040*/  FSEL R76, R76, -INF , P1 ;  /* 0xff8000004c4c7808 */ /* 0x000fe40000800000 */
[----:B------:R-:W-:-:S02]  /*2050*/  FSEL R150, R71, -INF , P5 ;  /* 0xff80000047967808 */ /* 0x000fc40002800000 */
[----:B------:R-:W-:Y:S02]  /*2060*/  ISETP.GE.AND P1, PT, R124, R183, PT ;  /* 0x000000b77c00720c */ /* 0x000fe40003f26270 */
[----:B------:R-:W-:Y:S01]  /*2070*/  FMNMX R67, R100, R67, !PT ;  /* 0x0000004364437209 */ /* 0x000fe20007800000 */
[----:B------:R-:W-:Y:S01]  /*2080*/  FMUL R15, R15, c[0x0][0x188] ;  /* 0x000062000f0f7a20 */ /* 0x000fe20000400000 */
[----:B------:R-:W-:Y:S02]  /*2090*/  FSEL R74, R74, -INF , P2 ;  /* 0xff8000004a4a7808 */ /* 0x000fe40001000000 */
[----:B------:R-:W-:Y:S02]  /*20a0*/  ISETP.GE.AND P2, PT, R124, R189, PT ;  /* 0x000000bd7c00720c */ /* 0x000fe40003f46270 */
[----:B------:R-:W-:Y:S02]  /*20b0*/  FSEL R172, R14, -INF , P1 ;  /* 0xff8000000eac7808 */ /* 0x000fe40000800000 */
[----:B------:R-:W-:Y:S01]  /*20c0*/  FMNMX R67, R150, R67, !PT ;  /* 0x0000004396437209 */ /* 0x000fe20007800000 */
[----:B------:R-:W-:Y:S01]  /*20d0*/  FMUL R78, R78, c[0x0][0x188] ;  /* 0x000062004e4e7a20 */ /* 0x000fe20000400000 */
[----:B------:R-:W-:-:S02]  /*20e0*/  ISETP.GE.AND P5, PT, R124, R185, PT ;  /* 0x000000b97c00720c */ /* 0x000fc40003fa6270 */
[----:B------:R-:W-:Y:S02]  /*20f0*/  FSEL R174, R15, -INF , P2 ;  /* 0xff8000000fae7808 */ /* 0x000fe40001000000 */
[----:B------:R-:W-:Y:S01]  /*2100*/  FMNMX R67, R172, R67, !PT ;  /* 0x00000043ac437209 */ /* 0x000fe20007800000 */
[----:B------:R-:W-:Y:S01]  /*2110*/  FMUL R142, R79, c[0x0][0x188] ;  /* 0x000062004f8e7a20 */ /* 0x000fe20000400000 */
        /* <DEDUP_REMOVED lines=10> */
[----:B------:R-:W-:Y:S02]  /*21c0*/  FMNMX R67, R142, R67, !PT ;  /* 0x000000438e437209 */ /* 0x000fe40007800000 */
[----:B------:R-:W-:-:S02]  /*21d0*/  FSEL R84, R83, -INF , P3 ;  /* 0xff80000053547808 */ /* 0x000fc40001800000 */
[----:B------:R-:W-:Y:S02]  /*21e0*/  FMNMX R67, R82, R67, !PT ;  /* 0x0000004352437209 */ /* 0x000fe40007800000 */
[--C-:B------:R-:W-:Y:S02]  /*21f0*/  SHF.R.U32.HI R66, RZ, 0xd, R60.reuse ;  /* 0x0000000dff427819 */ /* 0x100fe4000001163c */
[----:B------:R-:W-:Y:S02]  /*2200*/  FMNMX R67, R84, R67, !PT ;  /* 0x0000004354437209 */ /* 0x000fe40007800000 */
[----:B------:R-:W-:Y:S01]  /*2210*/  LOP3.LUT P3, RZ, R66, 0x1, RZ, 0xc0, !PT ;  /* 0x0000000142ff7812 */ /* 0x000fe2000786c0ff */
[----:B------:R-:W-:Y:S01]  /*2220*/  FMUL R98, R98, c[0x0][0x188] ;  /* 0x0000620062627a20 */ /* 0x000fe20000400000 */
[----:B------:R-:W-:Y:S02]  /*2230*/  SHF.R.U32.HI R66, RZ, 0xc, R60 ;  /* 0x0000000cff427819 */ /* 0x000fe4000001163c */
[----:B------:R-:W-:Y:S01]  /*2240*/  FMNMX R67, R76, R67, !PT ;  /* 0x000000434c437209 */ /* 0x000fe20007800000 */
[----:B------:R-:W-:Y:S01]  /*2250*/  FMUL R156, R99, c[0x0][0x188] ;  /* 0x00006200639c7a20 */ /* 0x000fe20000400000 */
[----:B------:R-:W-:-:S02]  /*2260*/  LOP3.LUT P6, RZ, R66, 0x1, RZ, 0xc0, !PT ;  /* 0x0000000142ff7812 */ /* 0x000fc400078cc0ff */
[--C-:B------:R-:W-:Y:S02]  /*2270*/  SHF.R.U32.HI R66, RZ, 0x9, R60.reuse ;  /* 0x00000009ff427819 */ /* 0x100fe4000001163c */
[----:B------:R-:W-:Y:S02]  /*2280*/  FSEL R154, R98, -INF , !P3 ;  /* 0xff800000629a7808 */ /* 0x000fe40005800000 */
[----:B------:R-:W-:Y:S02]  /*2290*/  FMNMX R67, R74, R67, !PT ;  /* 0x000000434a437209 */ /* 0x000fe40007800000 */
[--C-:B------:R-:W-:Y:S01]  /*22a0*/  SHF.R.U32.HI R14, RZ, 0x5, R60.reuse ;  /* 0x00000005ff0e7819 */ /* 0x100fe2000001163c */
[----:B------:R-:W-:Y:S01]  /*22b0*/  FMUL R106, R106, c[0x0][0x188] ;  /* 0x000062006a6a7a20 */ /* 0x000fe20000400000 */
[----:B------:R-:W-:Y:S02]  /*22c0*/  LOP3.LUT P4, RZ, R66, 0x1, RZ, 0xc0, !PT ;  /* 0x0000000142ff7812 */ /* 0x000fe4000788c0ff */
[----:B------:R-:W-:-:S02]  /*22d0*/  SHF.R.U32.HI R66, RZ, 0x8, R60 ;  /* 0x00000008ff427819 */ /* 0x000fc4000001163c */
[----:B------:R-:W-:Y:S02]  /*22e0*/  FSEL R156, R156, -INF , !P6 ;  /* 0xff8000009c9c7808 */ /* 0x000fe40007000000 */
[----:B------:R-:W-:Y:S02]  /*22f0*/  FMNMX R67, R154, R67, !PT ;  /* 0x000000439a437209 */ /* 0x000fe40007800000 */
[----:B------:R-:W-:Y:S01]  /*2300*/  LOP3.LUT P2, RZ, R14, 0x1, RZ, 0xc0, !PT ;  /* 0x000000010eff7812 */ /* 0x000fe2000784c0ff */
[----:B------:R-:W-:Y:S01]  /*2310*/  FMUL R107, R107, c[0x0][0x188] ;  /* 0x000062006b6b7a20 */ /* 0x000fe20000400000 */
[----:B------:R-:W-:Y:S02]  /*2320*/  SHF.R.U32.HI R14, RZ, 0x4, R60 ;  /* 0x00000004ff0e7819 */ /* 0x000fe4000001163c */
[----:B------:R-:W-:Y:S02]  /*2330*/  LOP3.LUT P5, RZ, R66, 0x1, RZ, 0xc0, !PT ;  /* 0x0000000142ff7812 */ /* 0x000fe400078ac0ff */
[----:B------:R-:W-:-:S02]  /*2340*/  FSEL R106, R106, -INF , !P4 ;  /* 0xff8000006a6a7808 */ /* 0x000fc40006000000 */
[----:B------:R-:W-:Y:S02]  /*2350*/  FMNMX R67, R156, R67, !PT ;  /* 0x000000439c437209 */ /* 0x000fe40007800000 */
[----:B------:R-:W-:Y:S01]  /*2360*/  LOP3.LUT P1, RZ, R14, 0x1, RZ, 0xc0, !PT ;  /* 0x000000010eff7812 */ /* 0x000fe2000782c0ff */
[----:B------:R-:W-:Y:S01]  /*2370*/  FMUL R14, R102, c[0x0][0x188] ;  /* 0x00006200660e7a20 */ /* 0x000fe20000400000 */
[----:B------:R-:W-:Y:S02]  /*2380*/  FSEL R102, R107, -INF , !P5 ;  /* 0xff8000006b667808 */ /* 0x000fe40006800000 */
[----:B------:R-:W-:Y:S01]  /*2390*/  FMNMX R67, R106, R67, !PT ;  /* 0x000000436a437209 */ /* 0x000fe20007800000 */
[----:B------:R-:W-:Y:S01]  /*23a0*/  FMUL R98, R103, c[0x0][0x188] ;  /* 0x0000620067627a20 */ /* 0x000fe20000400000 */
[----:B------:R-:W-:Y:S01]  /*23b0*/  SHF.R.U32.HI R60, RZ, 0x1, R60 ;  /* 0x00000001ff3c7819 */ /* 0x000fe2000001163c */
[----:B------:R-:W-:Y:S01]  /*23c0*/  FMUL R78, R86, c[0x0][0x188] ;  /* 0x00006200564e7a20 */ /* 0x000fe20000400000 */
[----:B------:R-:W-:-:S02]  /*23d0*/  FSEL R86, R14, -INF , !P2 ;  /* 0xff8000000e567808 */ /* 0x000fc40005000000 */
[----:B------:R-:W-:Y:S02]  /*23e0*/  FMNMX R15, R102, R67, !PT ;  /* 0x00000043660f7209 */ /* 0x000fe40007800000 */
[----:B------:R-:W-:Y:S02]  /*23f0*/  LOP3.LUT P3, RZ, R60, 0x1, RZ, 0xc0, !PT ;  /* 0x000000013cff7812 */ /* 0x000fe4000786c0ff */
[----:B------:R-:W-:Y:S02]  /*2400*/  FSEL R98, R98, -INF , !P1 ;  /* 0xff80000062627808 */ /* 0x000fe40004800000 */
[----:B------:R-:W-:Y:S01]  /*2410*/  FMNMX R15, R86, R15, !PT ;  /* 0x0000000f560f7209 */ /* 0x000fe20007800000 */
[----:B------:R-:W-:Y:S01]  /*2420*/  FMUL R67, R87, c[0x0][0x188] ;  /* 0x0000620057437a20 */ /* 0x000fe20000400000 */
[----:B------:R-:W-:Y:S02]  /*2430*/  FSEL R78, R78, -INF , !P3 ;  /* 0xff8000004e4e7808 */ /* 0x000fe40005800000 */
[----:B------:R-:W-:-:S02]  /*2440*/  FMNMX R15, R98, R15, !PT ;  /* 0x0000000f620f7209 */ /* 0x000fc40007800000 */
[----:B------:R-:W-:Y:S02]  /*2450*/  FSEL R67, R67, -INF , P0 ;  /* 0xff80000043437808 */ /* 0x000fe40000000000 */
[----:B------:R-:W-:-:S04]  /*2460*/  FMNMX R14, R78, R15, !PT ;  /* 0x0000000f4e0e7209 */ /* 0x000fc80007800000 */
[----:B------:R-:W-:-:S05]  /*2470*/  FMNMX R14, R67, R14, !PT ;  /* 0x0000000e430e7209 */ /* 0x000fca0007800000 */
[----:B------:R-:W0:Y:S04]  /*2480*/  SHFL.BFLY PT, R15, R14, 0x2, 0x1f ;  /* 0x0c401f000e0f7f89 */ /* 0x000e2800000e0000 */
[----:B------:R-:W1:Y:S01]  /*2490*/  SHFL.BFLY PT, R197, R64, 0x1, 0x1f ;  /* 0x0c201f0040c57f89 */ /* 0x000e6200000e0000 */
[----:B0-----:R-:W-:-:S05]  /*24a0*/  FMNMX R15, R14, R15, !PT ;  /* 0x0000000f0e0f7209 */ /* 0x001fca0007800000 */
[----:B------:R-:W0:Y:S01]  /*24b0*/  SHFL.BFLY PT, R14, R15, 0x1, 0x1f ;  /* 0x0c201f000f0e7f89 */ /* 0x000e2200000e0000 */
[----:B-1----:R-:W-:-:S04]  /*24c0*/  FMNMX R64, R64, R197, !PT ;  /* 0x000000c540407209 */ /* 0x002fc80007800000 */
[----:B------:R-:W-:-:S05]  /*24d0*/  FMNMX R64, R64, R131, !PT ;  /* 0x0000008340407209 */ /* 0x000fca0007800000 */
[----:B------:R-:W-:-:S04]  /*24e0*/  FADD R73, R73, -R64 ;  /* 0x8000004049497221 */ /* 0x000fc80000000000 */
[----:B------:R-:W-:Y:S02]  /*24f0*/  FMUL R66, R73, 1.4426950216293334961 ;  /* 0x3fb8aa3b49427820 */ /* 0x000fe40000400000 */
[----:B------:R-:W-:Y:S01]  /*2500*/  FADD R69, R69, -R64 ;  /* 0x8000004045457221 */ /* 0x000fe20000000000 */
[----:B0-----:R-:W-:-:S04]  /*2510*/  FMNMX R14, R15, R14, !PT ;  /* 0x0000000e0f0e7209 */ /* 0x001fc80007800000 */
[----:B------:R-:W-:Y:S01]  /*2520*/  FMNMX R73, R14, R129, !PT ;  /* 0x000000810e497209 */ /* 0x000fe20007800000 */
[--C-:B------:R-:W-:Y:S02]  /*2530*/  FADD R13, R13, -R64.reuse ;  /* 0x800000400d0d7221 */ /* 0x100fe40000000000 */
[----:B------:R-:W-:Y:S02]  /*2540*/  FADD R14, -R64, R131 ;  /* 0x00000083400e7221 */ /* 0x000fe40000000100 */
[--C-:B------:R-:W-:Y:S02]  /*2550*/  FADD R12, R12, -R73.reuse ;  /* 0x800000490c0c7221 */ /* 0x100fe40000000000 */
[----:B------:R-:W-:Y:S02]  /*2560*/  FADD R16, R16, -R73 ;  /* 0x8000004910107221 */ /* 0x000fe40000000000 */
[----:B------:R-:W-:Y:S02]  /*2570*/  FMUL R69, R69, 1.4426950216293334961 ;  /* 0x3fb8aa3b45457820 */ /* 0x000fe40000400000 */
[----:B------:R-:W-:-:S02]  /*2580*/  FADD R91, R91, -R64 ;  /* 0x800000405b5b7221 */ /* 0x000fc40000000000 */
[--C-:B------:R-:W-:Y:S01]  /*2590*/  FADD R77, R77, -R64.reuse ;  /* 0x800000404d4d7221 */ /* 0x100fe20000000000 */
[----:B--2---:R0:W-:Y:S04]  /*25a0*/  STS.U16 [R118+0x800], R59 ;  /* 0x0008003b76007388 */ /* 0x0041e80000000400 */
[----:B----4-:R-:W-:Y:S04]  /*25b0*/  STS.U16 [R118], R19 ;  /* 0x0000001376007388 */ /* 0x010fe80000000400 */
[----:B------:R-:W-:Y:S04]  /*25c0*/  STS.U16 [R125+0x200], R80 ;  /* 0x000200507d007388 */ /* 0x000fe80000000400 */
[----:B-----5:R-:W-:Y:S04]  /*25d0*/  STS.U16 [R125+0xa00], R90 ;  /* 0x000a005a7d007388 */ /* 0x020fe80000000400 */
[----:B------:R1:W-:Y:S04]  /*25e0*/  STS.U16 [R126+0x400], R55 ;  /* 0x000400377e007388 */ /* 0x0003e80000000400 */
[----:B------:R-:W-:Y:S04]  /*25f0*/  STS.U16 [R126+0xc00], R85 ;  /* 0x000c00557e007388 */ /* 0x000fe80000000400 */
[----:B------:R-:W-:Y:S04]  /*2600*/  STS.U16 [R127+0x600], R92 ;  /* 0x0006005c7f007388 */ /* 0x000fe80000000400 */
[----:B---3--:R-:W-:Y:S01]  /*2610*/  STS.U16 [R127+0xe00], R96 ;  /* 0x000e00607f007388 */ /* 0x008fe20000000400 */
[----:B------:R-:W-:-:S02]  /*2620*/  FADD R61, R61, -R64 ;  /* 0x800000403d3d7221 */ /* 0x000fc40000000000 */
[----:B------:R-:W-:Y:S02]  /*2630*/  FMUL R13, R13, 1.4426950216293334961 ;  /* 0x3fb8aa3b0d0d7820 */ /* 0x000fe40000400000 */
[----:B------:R-:W-:Y:S02]  /*2640*/  FMUL R14, R14, 1.4426950216293334961 ;  /* 0x3fb8aa3b0e0e7820 */ /* 0x000fe40000400000 */
[----:B------:R-:W-:Y:S02]  /*2650*/  FMUL R12, R12, 1.4426950216293334961 ;  /* 0x3fb8aa3b0c0c7820 */ /* 0x000fe40000400000 */
[----:B------:R-:W-:Y:S01]  /*2660*/  FMUL R16, R16, 1.4426950216293334961 ;  /* 0x3fb8aa3b10107820 */ /* 0x000fe20000400000 */
[----:B------:R2:W-:Y:S01]  /*2670*/  MUFU.EX2 R170, R69 ;  /* 0x0000004500aa7308 */ /* 0x0005e20000000800 */
[----:B------:R-:W-:Y:S02]  /*2680*/  FADD R17, R17, -R64 ;  /* 0x8000004011117221 */ /* 0x000fe40000000000 */
[----:B------:R-:W-:-:S02]  /*2690*/  FADD R18, R18, -R73 ;  /* 0x8000004912127221 */ /* 0x000fc40000000000 */
[----:B------:R-:W-:Y:S02]  /*26a0*/  FMUL R61, R61, 1.4426950216293334961 ;  /* 0x3fb8aa3b3d3d7820 */ /* 0x000fe40000400000 */
[----:B------:R-:W-:Y:S02]  /*26b0*/  FMUL R71, R77, 1.4426950216293334961 ;  /* 0x3fb8aa3b4d477820 */ /* 0x000fe40000400000 */
[----:B--2---:R-:W-:Y:S01]  /*26c0*/  FMUL R69, R91, 1.4426950216293334961 ;  /* 0x3fb8aa3b5b457820 */ /* 0x004fe20000400000 */
[----:B------:R-:W-:Y:S01]  /*26d0*/  MUFU.EX2 R75, R13 ;  /* 0x0000000d004b7308 */ /* 0x000fe20000000800 */
[----:B------:R-:W-:Y:S02]  /*26e0*/  FMUL R17, R17, 1.4426950216293334961 ;  /* 0x3fb8aa3b11117820 */ /* 0x000fe40000400000 */
[----:B------:R-:W-:Y:S02]  /*26f0*/  FADD R81, R81, -R64 ;  /* 0x8000004051517221 */ /* 0x000fe40000000000 */
[----:B------:R-:W-:-:S03]  /*2700*/  FMUL R18, R18, 1.4426950216293334961 ;  /* 0x3fb8aa3b12127820 */ /* 0x000fc60000400000 */
[----:B------:R2:W-:Y:S01]  /*2710*/  MUFU.EX2 R91, R16 ;  /* 0x00000010005b7308 */ /* 0x0005e20000000800 */
[----:B------:R-:W-:Y:S02]  /*2720*/  FADD R88, R88, -R64 ;  /* 0x8000004058587221 */ /* 0x000fe40000000000 */
[----:B------:R-:W-:-:S05]  /*2730*/  FMUL R72, R81, 1.4426950216293334961 ;  /* 0x3fb8aa3b51487820 */ /* 0x000fca0000400000 */
[----:B------:R-:W-:Y:S01]  /*2740*/  MUFU.EX2 R77, R14 ;  /* 0x0000000e004d7308 */ /* 0x000fe20000000800 */
[----:B--2---:R-:W-:-:S07]  /*2750*/  FADD R16, -R73, R129 ;  /* 0x0000008149107221 */ /* 0x004fce0000000100 */
[----:B------:R2:W-:Y:S01]  /*2760*/  MUFU.EX2 R60, R12 ;  /* 0x0000000c003c7308 */ /* 0x0005e20000000800 */
[----:B------:R-:W-:Y:S01]  /*2770*/  BAR.SYNC.DEFER_BLOCKING 0x0 ;  /* 0x0000000000007b1d */ /* 0x000fe20000010000 */
[----:B------:R-:W-:Y:S02]  /*2780*/  FMUL R81, R16, 1.4426950216293334961 ;  /* 0x3fb8aa3b10517820 */ /* 0x000fe40000400000 */
[----:B------:R-:W-:-:S04]  /*2790*/  FMUL R88, R88, 1.4426950216293334961 ;  /* 0x3fb8aa3b58587820 */ /* 0x000fc80000400000 */
[----:B------:R-:W-:Y:S01]  /*27a0*/  MUFU.EX2 R107, R61 ;  /* 0x0000003d006b7308 */ /* 0x000fe20000000800 */
[--C-:B------:R-:W-:Y:S02]  /*27b0*/  FADD R141, R141, -R64.reuse ;  /* 0x800000408d8d7221 */ /* 0x100fe40000000000 */
[----:B------:R-:W-:Y:S02]  /*27c0*/  FADD R135, R135, -R64 ;  /* 0x8000004087877221 */ /* 0x000fe40000000000 */
[----:B------:R-:W-:-:S03]  /*27d0*/  FADD R130, R130, -R73 ;  /* 0x8000004982827221 */ /* 0x000fc60000000000 */
[----:B------:R-:W-:Y:S01]  /*27e0*/  MUFU.EX2 R158, R17 ;  /* 0x00000011009e7308 */ /* 0x000fe20000000800 */
[----:B--2---:R-:W2:Y:S07]  /*27f0*/  LDSM.16.M88.4 R12, [R122] ;  /* 0x000000007a0c783b */ /* 0x004eae0000000200 */
[----:B------:R3:W-:Y:S01]  /*2800*/  MUFU.EX2 R61, R18 ;  /* 0x00000012003d7308 */ /* 0x0007e20000000800 */
[----:B------:R-:W-:Y:S02]  /*2810*/  FADD R139, R139, -R64 ;  /* 0x800000408b8b7221 */ /* 0x000fe40000000000 */
[----:B------:R-:W-:Y:S01]  /*2820*/  FMUL R97, R141, 1.4426950216293334961 ;  /* 0x3fb8aa3b8d617820 */ /* 0x000fe20000400000 */
[----:B---3--:R-:W3:Y:S04]  /*2830*/  LDSM.16.M88.4 R16, [R122+0x800] ;  /* 0x000800007a10783b */ /* 0x008ee80000000200 */
[----:B------:R4:W-:Y:S01]  /*2840*/  MUFU.EX2 R138, R88 ;  /* 0x00000058008a7308 */ /* 0x0009e20000000800 */
[----:B------:R-:W-:-:S02]  /*2850*/  FMUL R130, R130, 1.4426950216293334961 ;  /* 0x3fb8aa3b82827820 */ /* 0x000fc40000400000 */
[----:B------:R-:W-:Y:S02]  /*2860*/  FMUL R139, R139, 1.4426950216293334961 ;  /* 0x3fb8aa3b8b8b7820 */ /* 0x000fe40000400000 */
[----:B----4-:R-:W-:-:S03]  /*2870*/  FMUL R88, R135, 1.4426950216293334961 ;  /* 0x3fb8aa3b87587820 */ /* 0x010fc60000400000 */
[----:B------:R-:W-:Y:S01]  /*2880*/  MUFU.EX2 R97, R97 ;  /* 0x0000006100617308 */ /* 0x000fe20000000800 */
[----:B------:R-:W-:-:S07]  /*2890*/  FADD R145, R145, -R64 ;  /* 0x8000004091917221 */ /* 0x000fce0000000000 */
[----:B------:R-:W-:Y:S01]  /*28a0*/  MUFU.EX2 R95, R139 ;  /* 0x0000008b005f7308 */ /* 0x000fe20000000800 */
[----:B------:R-:W-:-:S07]  /*28b0*/  FADD R52, R52, -R73 ;  /* 0x8000004934347221 */ /* 0x000fce0000000000 */
[----:B------:R-:W-:Y:S01]  /*28c0*/  MUFU.EX2 R88, R88 ;  /* 0x0000005800587308 */ /* 0x000fe20000000800 */
[----:B------:R-:W-:-:S07]  /*28d0*/  FADD R65, R65, -R64 ;  /* 0x8000004041417221 */ /* 0x000fce0000000000 */
[----:B------:R-:W0:Y:S01]  /*28e0*/  MUFU.EX2 R130, R130 ;  /* 0x0000008200827308 */ /* 0x000e220000000800 */
[----:B------:R-:W-:-:S07]  /*28f0*/  FADD R57, R57, -R64 ;  /* 0x8000004039397221 */ /* 0x000fce0000000000 */
[----:B------:R-:W1:Y:S01]  /*2900*/  MUFU.EX2 R81, R81 ;  /* 0x0000005100517308 */ /* 0x000e620000000800 */
[--C-:B------:R-:W-:Y:S02]  /*2910*/  FADD R53, R53, -R64.reuse ;  /* 0x8000004035357221 */ /* 0x100fe40000000000 */
[--C-:B------:R-:W-:Y:S02]  /*2920*/  FADD R54, R54, -R73.reuse ;  /* 0x8000004936367221 */ /* 0x100fe40000000000 */
[--C-:B------:R-:W-:Y:S02]  /*2930*/  FADD R56, R56, -R73.reuse ;  /* 0x8000004938387221 */ /* 0x100fe40000000000 */
[----:B------:R-:W-:Y:S02]  /*2940*/  FADD R58, R58, -R73 ;  /* 0x800000493a3a7221 */ /* 0x000fe40000000000 */
[--C-:B------:R-:W-:Y:S02]  /*2950*/  FADD R93, R93, -R64.reuse ;  /* 0x800000405d5d7221 */ /* 0x100fe40000000000 */
[----:B------:R-:W-:-:S02]  /*2960*/  FADD R163, R163, -R64 ;  /* 0x80000040a3a37221 */ /* 0x000fc40000000000 */
[----:B------:R-:W-:Y:S02]  /*2970*/  FADD R62, R62, -R73 ;  /* 0x800000493e3e7221 */ /* 0x000fe40000000000 */
[----:B------:R-:W-:Y:S02]  /*2980*/  FMUL R145, R145, 1.4426950216293334961 ;  /* 0x3fb8aa3b91917820 */ /* 0x000fe40000400000 */
[----:B------:R-:W-:Y:S02]  /*2990*/  FMUL R52, R52, 1.4426950216293334961 ;  /* 0x3fb8aa3b34347820 */ /* 0x000fe40000400000 */
[----:B------:R-:W-:Y:S02]  /*29a0*/  FMUL R65, R65, 1.4426950216293334961 ;  /* 0x3fb8aa3b41417820 */ /* 0x000fe40000400000 */
[----:B------:R-:W-:Y:S02]  /*29b0*/  FMUL R57, R57, 1.4426950216293334961 ;  /* 0x3fb8aa3b39397820 */ /* 0x000fe40000400000 */
[----:B------:R-:W-:-:S02]  /*29c0*/  FMUL R53, R53, 1.4426950216293334961 ;  /* 0x3fb8aa3b35357820 */ /* 0x000fc40000400000 */
[----:B------:R-:W-:Y:S02]  /*29d0*/  FADD R137, R137, -R64 ;  /* 0x8000004089897221 */ /* 0x000fe40000000000 */
[----:B------:R-:W-:Y:S02]  /*29e0*/  FMUL R54, R54, 1.4426950216293334961 ;  /* 0x3fb8aa3b36367820 */ /* 0x000fe40000400000 */
[----:B------:R-:W-:Y:S02]  /*29f0*/  FMUL R56, R56, 1.4426950216293334961 ;  /* 0x3fb8aa3b38387820 */ /* 0x000fe40000400000 */
[----:B------:R-:W-:Y:S01]  /*2a00*/  FMUL R58, R58, 1.4426950216293334961 ;  /* 0x3fb8aa3b3a3a7820 */ /* 0x000fe20000400000 */
[----:B------:R-:W4:Y:S01]  /*2a10*/  MUFU.EX2 R63, R145 ;  /* 0x00000091003f7308 */ /* 0x000f220000000800 */
[----:B------:R-:W-:Y:S02]  /*2a20*/  FMUL R94, R163, 1.4426950216293334961 ;  /* 0x3fb8aa3ba35e7820 */ /* 0x000fe40000400000 */
[----:B------:R-:W-:-:S02]  /*2a30*/  FMUL R70, R93, 1.4426950216293334961 ;  /* 0x3fb8aa3b5d467820 */ /* 0x000fc40000400000 */
[----:B------:R-:W-:Y:S02]  /*2a40*/  FMUL R62, R62, 1.4426950216293334961 ;  /* 0x3fb8aa3b3e3e7820 */ /* 0x000fe40000400000 */
[--C-:B------:R-:W-:Y:S01]  /*2a50*/  FADD R159, R159, -R64.reuse ;  /* 0x800000409f9f7221 */ /* 0x100fe20000000000 */
[----:B------:R5:W2:Y:S01]  /*2a60*/  MUFU.EX2 R93, R52 ;  /* 0x00000034005d7308 */ /* 0x000aa20000000800 */
[----:B------:R-:W-:Y:S01]  /*2a70*/  FADD R149, R149, -R64 ;  /* 0x8000004095957221 */ /* 0x000fe20000000000 */
[----:B0-----:R-:W-:Y:S01]  /*2a80*/  F2FP.PACK_AB R59, R130, R91 ;  /* 0x0000005b823b723e */ /* 0x001fe200000000ff */
[----:B-1----:R-:W-:Y:S02]  /*2a90*/  FMUL R55, R81, R7 ;  /* 0x0000000751377220 */ /* 0x002fe40000400000 */
[----:B------:R-:W-:-:S03]  /*2aa0*/  FMUL R79, R159, 1.4426950216293334961 ;  /* 0x3fb8aa3b9f4f7820 */ /* 0x000fc60000400000 */
[----:B------:R0:W-:Y:S01]  /*2ab0*/  MUFU.EX2 R99, R65 ;  /* 0x0000004100637308 */ /* 0x0001e20000000800 */
[----:B-----5:R-:W-:Y:S02]  /*2ac0*/  FMUL R52, R77, R4 ;  /* 0x000000044d347220 */ /* 0x020fe40000400000 */
[----:B------:R-:W-:-:S05]  /*2ad0*/  FMUL R136, R149, 1.4426950216293334961 ;  /* 0x3fb8aa3b95887820 */ /* 0x000fca0000400000 */
[----:B------:R1:W-:Y:S01]  /*2ae0*/  MUFU.EX2 R166, R57 ;  /* 0x0000003900a67308 */ /* 0x0003e20000000800 */
[----:B0-----:R-:W-:-:S07]  /*2af0*/  FMUL R65, R137, 1.4426950216293334961 ;  /* 0x3fb8aa3b89417820 */ /* 0x001fce0000400000 */
[----:B------:R0:W-:Y:S01]  /*2b00*/  MUFU.EX2 R87, R53 ;  /* 0x0000003500577308 */ /* 0x0001e20000000800 */
[----:B-1----:R-:W-:Y:S01]  /*2b10*/  F2FP.PACK_AB R57, R61, R60 ;  /* 0x0000003c3d39723e */ /* 0x002fe200000000ff */
[----:B------:R-:W-:-:S06]  /*2b20*/  FADD R60, R60, R61 ;  /* 0x0000003d3c3c7221 */ /* 0x000fcc0000000000 */
[----:B------:R1:W-:Y:S01]  /*2b30*/  MUFU.EX2 R176, R54 ;  /* 0x0000003600b07308 */ /* 0x0003e20000000800 */
[----:B0-----:R-:W-:-:S07]  /*2b40*/  FMUL R53, R77, R5 ;  /* 0x000000054d357220 */ /* 0x001fce0000400000 */
[----:B------:R0:W-:Y:S01]  /*2b50*/  MUFU.EX2 R131, R56 ;  /* 0x0000003800837308 */ /* 0x0001e20000000800 */
[----:B-1----:R-:W-:-:S07]  /*2b60*/  FMUL R54, R81, R6 ;  /* 0x0000000651367220 */ /* 0x002fce0000400000 */
[----:B------:R1:W-:Y:S01]  /*2b70*/  MUFU.EX2 R178, R58 ;  /* 0x0000003a00b27308 */ /* 0x0003e20000000800 */
[----:B0-----:R-:W-:Y:S01]  /*2b80*/  F2FP.PACK_AB R56, R138, R97 ;  /* 0x000000618a38723e */ /* 0x001fe200000000ff */
[C---:B------:R-:W-:Y:S02]  /*2b90*/  FMUL R8, R77.reuse, R8 ;  /* 0x000000084d087220 */ /* 0x040fe40000400000 */
[----:B------:R-:W-:-:S04]  /*2ba0*/  FMUL R9, R77, R9 ;  /* 0x000000094d097220 */ /* 0x000fc80000400000 */
[----:B------:R0:W-:Y:S01]  /*2bb0*/  MUFU.EX2 R137, R62 ;  /* 0x0000003e00897308 */ /* 0x0001e20000000800 */
[----:B-1----:R-:W-:Y:S01]  /*2bc0*/  F2FP.PACK_AB R58, R88, R95 ;  /* 0x0000005f583a723e */ /* 0x002fe200000000ff */
[C---:B------:R-:W-:Y:S02]  /*2bd0*/  FMUL R10, R81.reuse, R10 ;  /* 0x0000000a510a7220 */ /* 0x040fe40000400000 */
[----:B------:R-:W-:-:S04]  /*2be0*/  FMUL R11, R81, R11 ;  /* 0x0000000b510b7220 */ /* 0x000fc80000400000 */
[----:B------:R-:W1:Y:S01]  /*2bf0*/  MUFU.EX2 R94, R94 ;  /* 0x0000005e005e7308 */ /* 0x000e620000000800 */
[----:B0-----:R-:W-:Y:S01]  /*2c00*/  FADD R62, R97, R138 ;  /* 0x0000008a613e7221 */ /* 0x001fe20000000000 */
[----:B--2---:R-:W-:Y:S01]  /*2c10*/  HMMA.16816.F32 R52, R56, R12, R52 ;  /* 0x0000000c3834723c */ /* 0x004fe20000001834 */
[----:B------:R-:W-:Y:S02]  /*2c20*/  FADD R91, R91, R60 ;  /* 0x0000003c5b5b7221 */ /* 0x000fe40000000000 */
[----:B------:R-:W-:-:S03]  /*2c30*/  FADD R5, R95, R62 ;  /* 0x0000003e5f057221 */ /* 0x000fc60000000000 */
[----:B------:R-:W-:Y:S01]  /*2c40*/  MUFU.EX2 R79, R79 ;  /* 0x0000004f004f7308 */ /* 0x000fe20000000800 */
[----:B------:R-:W-:Y:S02]  /*2c50*/  FADD R88, R88, R5 ;  /* 0x0000000558587221 */ /* 0x000fe40000000000 */
[----:B------:R-:W-:Y:S01]  /*2c60*/  FADD R130, R130, R91 ;  /* 0x0000005b82827221 */ /* 0x000fe20000000000 */
[----:B---3--:R-:W-:Y:S04]  /*2c70*/  HMMA.16816.F32 R56, R56, R16, R8 ;  /* 0x000000103838723c */ /* 0x008fe80000001808 */
[----:B------:R-:W0:Y:S01]  /*2c80*/  MUFU.EX2 R136, R136 ;  /* 0x0000008800887308 */ /* 0x000e220000000800 */
[----:B------:R-:W-:Y:S01]  /*2c90*/  FADD R161, R161, -R64 ;  /* 0x80000040a1a17221 */ /* 0x000fe20000000000 */
[----:B------:R-:W2:Y:S01]  /*2ca0*/  LDSM.16.M88.4 R8, [R112] ;  /* 0x000000007008783b */ /* 0x000ea20000000200 */
[----:B----4-:R-:W-:-:S02]  /*2cb0*/  FADD R5, R63, R88 ;  /* 0x000000583f057221 */ /* 0x010fc40000000000 */
[----:B------:R-:W-:Y:S02]  /*2cc0*/  FADD R7, R93, R130 ;  /* 0x000000825d077221 */ /* 0x000fe40000000000 */
[----:B------:R-:W-:Y:S02]  /*2cd0*/  FMUL R83, R161, 1.4426950216293334961 ;  /* 0x3fb8aa3ba1537820 */ /* 0x000fe40000400000 */
[----:B------:R-:W-:Y:S02]  /*2ce0*/  FADD R155, R155, -R64 ;  /* 0x800000409b9b7221 */ /* 0x000fe40000000000 */
[----:B------:R-:W-:Y:S02]  /*2cf0*/  FADD R104, R104, -R73 ;  /* 0x8000004968687221 */ /* 0x000fe40000000000 */
[----:B-1----:R-:W-:Y:S02]  /*2d00*/  FADD R12, R94, R5 ;  /* 0x000000055e0c7221 */ /* 0x002fe40000000000 */
[----:B------:R-:W-:-:S02]  /*2d10*/  FADD R16, R176, R7 ;  /* 0x00000007b0107221 */ /* 0x000fc40000000000 */
[----:B------:R-:W1:Y:S01]  /*2d20*/  LDSM.16.M88.4 R4, [R112+0x800] ;  /* 0x000800007004783b */ /* 0x000e620000000200 */
[----:B------:R-:W-:Y:S02]  /*2d30*/  FMUL R146, R155, 1.4426950216293334961 ;  /* 0x3fb8aa3b9b927820 */ /* 0x000fe40000400000 */
[--C-:B------:R-:W-:Y:S02]  /*2d40*/  FADD R143, R143, -R64.reuse ;  /* 0x800000408f8f7221 */ /* 0x100fe40000000000 */
[----:B------:R-:W-:Y:S02]  /*2d50*/  FMUL R104, R104, 1.4426950216293334961 ;  /* 0x3fb8aa3b68687820 */ /* 0x000fe40000400000 */
[--C-:B------:R-:W-:Y:S01]  /*2d60*/  FADD R134, R134, -R73.reuse ;  /* 0x8000004986867221 */ /* 0x100fe20000000000 */
[----:B------:R-:W3:Y:S01]  /*2d70*/  MUFU.EX2 R83, R83 ;  /* 0x0000005300537308 */ /* 0x000ee20000000800 */
[----:B------:R-:W-:Y:S01]  /*2d80*/  F2FP.PACK_AB R60, R94, R63 ;  /* 0x0000003f5e3c723e */ /* 0x000fe200000000ff */
[----:B------:R-:W-:Y:S01]  /*2d90*/  FADD R151, R151, -R64 ;  /* 0x8000004097977221 */ /* 0x000fe20000000000 */
[----:B------:R-:W-:Y:S01]  /*2da0*/  F2FP.PACK_AB R61, R176, R93 ;  /* 0x0000005db03d723e */ /* 0x000fe200000000ff */
[----:B------:R-:W-:Y:S01]  /*2db0*/  FADD R148, R148, -R73 ;  /* 0x8000004994947221 */ /* 0x000fe20000000000 */
[----:B0-----:R-:W-:Y:S01]  /*2dc0*/  F2FP.PACK_AB R62, R136, R79 ;  /* 0x0000004f883e723e */ /* 0x001fe200000000ff */
[----:B------:R-:W-:Y:S01]  /*2dd0*/  FMUL R101, R143, 1.4426950216293334961 ;  /* 0x3fb8aa3b8f657820 */ /* 0x000fe20000400000 */
[----:B------:R-:W-:Y:S01]  /*2de0*/  F2FP.PACK_AB R63, R178, R131 ;  /* 0x00000083b23f723e */ /* 0x000fe200000000ff */
[----:B------:R-:W-:Y:S01]  /*2df0*/  FMUL R134, R134, 1.4426950216293334961 ;  /* 0x3fb8aa3b86867820 */ /* 0x000fe20000400000 */
[----:B------:R-:W0:Y:S01]  /*2e00*/  MUFU.EX2 R146, R146 ;  /* 0x0000009200927308 */ /* 0x000e220000000800 */
[----:B------:R-:W-:-:S02]  /*2e10*/  FMUL R151, R151, 1.4426950216293334961 ;  /* 0x3fb8aa3b97977820 */ /* 0x000fc40000400000 */
[----:B------:R-:W-:-:S05]  /*2e20*/  FMUL R148, R148, 1.4426950216293334961 ;  /* 0x3fb8aa3b94947820 */ /* 0x000fca0000400000 */
[----:B------:R-:W4:Y:S01]  /*2e30*/  MUFU.EX2 R104, R104 ;  /* 0x0000006800687308 */ /* 0x000f220000000800 */
[----:B------:R-:W-:Y:S01]  /*2e40*/  FADD R153, R153, -R64 ;  /* 0x8000004099997221 */ /* 0x000fe20000000000 */
[----:B------:R-:W-:Y:S01]  /*2e50*/  HMMA.16816.F32 R52, R60, R14, R52 ;  /* 0x0000000e3c34723c */ /* 0x000fe20000001834 */
[----:B------:R-:W-:Y:S02]  /*2e60*/  FADD R13, R79, R12 ;  /* 0x0000000c4f0d7221 */ /* 0x000fe40000000000 */
[----:B------:R-:W-:-:S03]  /*2e70*/  FADD R131, R131, R16 ;  /* 0x0000001083837221 */ /* 0x000fc60000000000 */
[----:B------:R-:W5:Y:S01]  /*2e80*/  MUFU.EX2 R101, R101 ;  /* 0x0000006500657308 */ /* 0x000f620000000800 */
[----:B------:R-:W-:Y:S01]  /*2e90*/  FMUL R105, R153, 1.4426950216293334961 ;  /* 0x3fb8aa3b99697820 */ /* 0x000fe20000400000 */
[----:B------:R-:W-:Y:S01]  /*2ea0*/  HMMA.16816.F32 R60, R60, R18, R56 ;  /* 0x000000123c3c723c */ /* 0x000fe20000001838 */
[----:B------:R-:W-:-:S05]  /*2eb0*/  FADD R136, R136, R13 ;  /* 0x0000000d88887221 */ /* 0x000fca0000000000 */
[----:B------:R-:W0:Y:S01]  /*2ec0*/  MUFU.EX2 R134, R134 ;  /* 0x0000008600867308 */ /* 0x000e220000000800 */
[----:B------:R-:W-:Y:S02]  /*2ed0*/  FADD R178, R178, R131 ;  /* 0x00000083b2b27221 */ /* 0x000fe40000000000 */
[----:B------:R-:W-:-:S05]  /*2ee0*/  FADD R144, R144, -R73 ;  /* 0x8000004990907221 */ /* 0x000fca0000000000 */
[----:B------:R-:W0:Y:S01]  /*2ef0*/  MUFU.EX2 R152, R151 ;  /* 0x0000009700987308 */ /* 0x000e220000000800 */
[----:B------:R-:W-:-:S07]  /*2f00*/  FADD R157, R157, -R64 ;  /* 0x800000409d9d7221 */ /* 0x000fce0000000000 */
[----:B------:R-:W1:Y:S01]  /*2f10*/  MUFU.EX2 R139, R148 ;  /* 0x00000094008b7308 */ /* 0x000e620000000800 */
[----:B------:R-:W-:Y:S02]  /*2f20*/  FADD R140, R140, -R73 ;  /* 0x800000498c8c7221 */ /* 0x000fe40000000000 */
[----:B---3--:R-:W-:Y:S02]  /*2f30*/  FADD R13, R83, R136 ;  /* 0x00000088530d7221 */ /* 0x008fe40000000000 */
[----:B------:R-:W-:Y:S02]  /*2f40*/  FADD R15, R137, R178 ;  /* 0x000000b2890f7221 */ /* 0x000fe40000000000 */
[----:B------:R-:W-:Y:S01]  /*2f50*/  FMUL R144, R144, 1.4426950216293334961 ;  /* 0x3fb8aa3b90907820 */ /* 0x000fe20000400000 */
[----:B------:R-:W3:Y:S01]  /*2f60*/  MUFU.EX2 R105, R105 ;  /* 0x0000006900697308 */ /* 0x000ee20000000800 */
[----:B------:R-:W-:Y:S02]  /*2f70*/  FMUL R157, R157, 1.4426950216293334961 ;  /* 0x3fb8aa3b9d9d7820 */ /* 0x000fe40000400000 */
[----:B------:R-:W-:-:S02]  /*2f80*/  FMUL R140, R140, 1.4426950216293334961 ;  /* 0x3fb8aa3b8c8c7820 */ /* 0x000fc40000400000 */
[----:B------:R-:W-:Y:S02]  /*2f90*/  FADD R100, R100, -R73 ;  /* 0x8000004964647221 */ /* 0x000fe40000000000 */
[----:B0-----:R-:W-:Y:S02]  /*2fa0*/  FADD R14, R146, R13 ;  /* 0x0000000d920e7221 */ /* 0x001fe40000000000 */
[----:B----4-:R-:W-:Y:S01]  /*2fb0*/  FADD R15, R104, R15 ;  /* 0x0000000f680f7221 */ /* 0x010fe20000000000 */
[----:B------:R-:W0:Y:S01]  /*2fc0*/  MUFU.EX2 R85, R144 ;  /* 0x0000009000557308 */ /* 0x000e220000000800 */
[----:B------:R-:W-:Y:S01]  /*2fd0*/  FMUL R80, R100, 1.4426950216293334961 ;  /* 0x3fb8aa3b64507820 */ /* 0x000fe20000400000 */
[----:B------:R-:W-:Y:S01]  /*2fe0*/  F2FP.PACK_AB R12, R146, R83 ;  /* 0x00000053920c723e */ /* 0x000fe200000000ff */
[----:B-----5:R-:W-:Y:S01]  /*2ff0*/  FADD R17, R101, R14 ;  /* 0x0000000e65117221 */ /* 0x020fe20000000000 */
[----:B------:R-:W-:Y:S01]  /*3000*/  F2FP.PACK_AB R13, R104, R137 ;  /* 0x00000089680d723e */ /* 0x000fe200000000ff */
[----:B------:R-:W-:Y:S01]  /*3010*/  FADD R16, R134, R15 ;  /* 0x0000000f86107221 */ /* 0x000fe20000000000 */
[----:B------:R-:W-:-:S02]  /*3020*/  F2FP.PACK_AB R14, R152, R101 ;  /* 0x00000065980e723e */ /* 0x000fc400000000ff */
[----:B------:R-:W4:Y:S01]  /*3030*/  MUFU.EX2 R160, R157 ;  /* 0x0000009d00a07308 */ /* 0x000f220000000800 */
[--C-:B------:R-:W-:Y:S01]  /*3040*/  FADD R147, R147, -R64.reuse ;  /* 0x8000004093937221 */ /* 0x100fe20000000000 */
[----:B-1----:R-:W-:Y:S01]  /*3050*/  F2FP.PACK_AB R15, R139, R134 ;  /* 0x000000868b0f723e */ /* 0x002fe200000000ff */
[--C-:B------:R-:W-:Y:S02]  /*3060*/  FADD R150, R150, -R73.reuse ;  /* 0x8000004996967221 */ /* 0x100fe40000000000 */
[--C-:B------:R-:W-:Y:S02]  /*3070*/  FADD R169, R169, -R64.reuse ;  /* 0x80000040a9a97221 */ /* 0x100fe40000000000 */
[----:B------:R-:W-:Y:S01]  /*3080*/  FADD R89, R89, -R64 ;  /* 0x8000004059597221 */ /* 0x000fe20000000000 */
[----:B------:R-:W1:Y:S01]  /*3090*/  MUFU.EX2 R140, R140 ;  /* 0x0000008c008c7308 */ /* 0x000e620000000800 */
[----:B------:R-:W-:Y:S02]  /*30a0*/  FADD R172, R172, -R73 ;  /* 0x80000049acac7221 */ /* 0x000fe40000000000 */
[----:B------:R-:W-:-:S02]  /*30b0*/  FMUL R147, R147, 1.4426950216293334961 ;  /* 0x3fb8aa3b93937820 */ /* 0x000fc40000400000 */
[----:B------:R-:W-:Y:S02]  /*30c0*/  FMUL R150, R150, 1.4426950216293334961 ;  /* 0x3fb8aa3b96967820 */ /* 0x000fe40000400000 */
[----:B------:R-:W-:Y:S01]  /*30d0*/  FADD R152, R152, R17 ;  /* 0x0000001198987221 */ /* 0x000fe20000000000 */
[----:B------:R-:W5:Y:S01]  /*30e0*/  MUFU.EX2 R80, R80 ;  /* 0x0000005000507308 */ /* 0x000f620000000800 */
[----:B------:R-:W-:Y:S01]  /*30f0*/  FMUL R103, R169, 1.4426950216293334961 ;  /* 0x3fb8aa3ba9677820 */ /* 0x000fe20000400000 */
[----:B--2---:R-:W-:Y:S01]  /*3100*/  HMMA.16816.F32 R56, R12, R8, R52 ;  /* 0x000000080c38723c */ /* 0x004fe20000001834 */
[----:B------:R-:W-:Y:S02]  /*3110*/  FMUL R68, R89, 1.4426950216293334961 ;  /* 0x3fb8aa3b59447820 */ /* 0x000fe40000400000 */
[----:B------:R-:W-:Y:S02]  /*3120*/  FADD R174, R174, -R73 ;  /* 0x80000049aeae7221 */ /* 0x000fe40000000000 */
[----:B------:R-:W-:Y:S01]  /*3130*/  FMUL R89, R172, 1.4426950216293334961 ;  /* 0x3fb8aa3bac597820 */ /* 0x000fe20000400000 */
[----:B------:R-:W2:Y:S01]  /*3140*/  MUFU.EX2 R164, R147 ;  /* 0x0000009300a47308 */ /* 0x000ea20000000800 */
[----:B------:R-:W-:-:S02]  /*3150*/  FADD R167, R167, -R64 ;  /* 0x80000040a7a77221 */ /* 0x000fc40000000000 */
[----:B------:R-:W-:Y:S02]  /*3160*/  FADD R16, R139, R16 ;  /* 0x000000108b107221 */ /* 0x000fe40000000000 */
[----:B---3--:R-:W-:-:S03]  /*3170*/  FADD R17, R105, R152 ;  /* 0x0000009869117221 */ /* 0x008fc60000000000 */
[----:B------:R-:W3:Y:S01]  /*3180*/  MUFU.EX2 R95, R150 ;  /* 0x00000096005f7308 */ /* 0x000ee20000000800 */
[----:B------:R-:W-:Y:S01]  /*3190*/  FADD R165, R165, -R64 ;  /* 0x80000040a5a57221 */ /* 0x000fe20000000000 */
[----:B------:R-:W-:Y:S01]  /*31a0*/  HMMA.16816.F32 R60, R12, R4, R60 ;  /* 0x000000040c3c723c */ /* 0x000fe2000000183c */
[----:B------:R-:W-:Y:S01]  /*31b0*/  FMUL R174, R174, 1.4426950216293334961 ;  /* 0x3fb8aa3baeae7820 */ /* 0x000fe20000400000 */
[----:B------:R-:W-:Y:S01]  /*31c0*/  LDSM.16.M88.4 R12, [R122+0x880] ;  /* 0x000880007a0c783b */ /* 0x000fe20000000200 */
[----:B------:R-:W-:Y:S02]  /*31d0*/  FADD R162, R162, -R73 ;  /* 0x80000049a2a27221 */ /* 0x000fe40000000000 */
[----:B------:R-:W-:Y:S01]  /*31e0*/  FMUL R167, R167, 1.4426950216293334961 ;  /* 0x3fb8aa3ba7a77820 */ /* 0x000fe20000400000 */
[----:B------:R-:W2:Y:S01]  /*31f0*/  MUFU.EX2 R103, R103 ;  /* 0x0000006700677308 */ /* 0x000ea20000000800 */
[----:B0-----:R-:W-:Y:S02]  /*3200*/  FADD R9, R85, R16 ;  /* 0x0000001055097221 */ /* 0x001fe40000000000 */
[----:B------:R-:W-:-:S02]  /*3210*/  FMUL R135, R165, 1.4426950216293334961 ;  /* 0x3fb8aa3ba5877820 */ /* 0x000fc40000400000 */
[----:B----4-:R-:W-:-:S03]  /*3220*/  FADD R8, R160, R17 ;  /* 0x00000011a0087221 */ /* 0x010fc60000000000 */
[----:B------:R-:W0:Y:S01]  /*3230*/  MUFU.EX2 R89, R89 ;  /* 0x0000005900597308 */ /* 0x000e220000000800 */
[----:B------:R-:W-:Y:S01]  /*3240*/  FMUL R162, R162, 1.4426950216293334961 ;  /* 0x3fb8aa3ba2a27820 */ /* 0x000fe20000400000 */
[----:B------:R-:W4:Y:S01]  /*3250*/  LDSM.16.M88.4 R16, [R122+0x80] ;  /* 0x000080007a10783b */ /* 0x000f220000000200 */
[----:B------:R-:W-:Y:S02]  /*3260*/  FADD R142, R142, -R73 ;  /* 0x800000498e8e7221 */ /* 0x000fe40000000000 */
[----:B-1----:R-:W-:-:S03]  /*3270*/  FADD R9, R140, R9 ;  /* 0x000000098c097221 */ /* 0x002fc60000000000 */
[----:B------:R-:W1:Y:S01]  /*3280*/  MUFU.EX2 R168, R167 ;  /* 0x000000a700a87308 */ /* 0x000e620000000800 */
[----:B------:R-:W-:Y:S02]  /*3290*/  FADD R82, R82, -R73 ;  /* 0x8000004952527221 */ /* 0x000fe40000000000 */
[----:B------:R-:W-:-:S05]  /*32a0*/  FADD R5, R99, R8 ;  /* 0x0000000863057221 */ /* 0x000fca0000000000 */
[----:B------:R-:W0:Y:S01]  /*32b0*/  MUFU.EX2 R174, R174 ;  /* 0x000000ae00ae7308 */ /* 0x000e220000000800 */
[----:B------:R-:W-:Y:S02]  /*32c0*/  FMUL R142, R142, 1.4426950216293334961 ;  /* 0x3fb8aa3b8e8e7820 */ /* 0x000fe40000400000 */
[----:B-----5:R-:W-:Y:S01]  /*32d0*/  FADD R8, R80, R9 ;  /* 0x0000000950087221 */ /* 0x020fe20000000000 */
[----:B------:R-:W-:Y:S01]  /*32e0*/  F2FP.PACK_AB R52, R160, R105 ;  /* 0x00000069a034723e */ /* 0x000fe200000000ff */
[----:B------:R-:W-:-:S03]  /*32f0*/  FMUL R82, R82, 1.4426950216293334961 ;  /* 0x3fb8aa3b52527820 */ /* 0x000fc60000400000 */
[----:B------:R-:W5:Y:S01]  /*3300*/  MUFU.EX2 R135, R135 ;  /* 0x0000008700877308 */ /* 0x000f620000000800 */
[----:B------:R-:W-:Y:S01]  /*3310*/  F2FP.PACK_AB R53, R140, R85 ;  /* 0x000000558c35723e */ /* 0x000fe200000000ff */
[C---:B--2---:R-:W-:Y:S01]  /*3320*/  FADD R4, R164.reuse, R5 ;  /* 0x00000005a4047221 */ /* 0x044fe20000000000 */
[----:B------:R-:W-:Y:S01]  /*3330*/  F2FP.PACK_AB R54, R164, R99 ;  /* 0x00000063a436723e */ /* 0x000fe200000000ff */
[----:B------:R-:W-:Y:S01]  /*3340*/  FADD R84, R84, -R73 ;  /* 0x8000004954547221 */ /* 0x000fe20000000000 */
[----:B---3--:R-:W-:-:S03]  /*3350*/  F2FP.PACK_AB R55, R95, R80 ;  /* 0x000000505f37723e */ /* 0x008fc600000000ff */
[----:B------:R-:W2:Y:S01]  /*3360*/  MUFU.EX2 R162, R162 ;  /* 0x000000a200a27308 */ /* 0x000ea20000000800 */
[----:B------:R-:W-:Y:S02]  /*3370*/  FADD R8, R95, R8 ;  /* 0x000000085f087221 */ /* 0x000fe40000000000 */
[--C-:B------:R-:W-:Y:S02]  /*3380*/  FADD R76, R76, -R73.reuse ;  /* 0x800000494c4c7221 */ /* 0x100fe40000000000 */
[----:B------:R-:W-:-:S03]  /*3390*/  FADD R74, R74, -R73 ;  /* 0x800000494a4a7221 */ /* 0x000fc60000000000 */
[----:B------:R-:W3:Y:S01]  /*33a0*/  MUFU.EX2 R79, R142 ;  /* 0x0000008e004f7308 */ /* 0x000ee20000000800 */
[----:B------:R-:W-:Y:S02]  /*33b0*/  FADD R5, R103, R4 ;  /* 0x0000000467057221 */ /* 0x000fe40000000000 */
[----:B------:R-:W-:Y:S02]  /*33c0*/  FMUL R84, R84, 1.4426950216293334961 ;  /* 0x3fb8aa3b54547820 */ /* 0x000fe40000400000 */
[----:B0-----:R-:W-:Y:S01]  /*33d0*/  FADD R9, R89, R8 ;  /* 0x0000000859097221 */ /* 0x001fe20000000000 */
[----:B------:R-:W-:Y:S02]  /*33e0*/  HMMA.16816.F32 R56, R52, R10, R56 ;  /* 0x0000000a3438723c */ /* 0x000fe40000001838 */
[----:B------:R-:W0:Y:S01]  /*33f0*/  MUFU.EX2 R82, R82 ;  /* 0x0000005200527308 */ /* 0x000e220000000800 */
[----:B------:R-:W-:Y:S02]  /*3400*/  FMUL R76, R76, 1.4426950216293334961 ;  /* 0x3fb8aa3b4c4c7820 */ /* 0x000fe40000400000 */
[----:B------:R-:W-:-:S02]  /*3410*/  FMUL R74, R74, 1.4426950216293334961 ;  /* 0x3fb8aa3b4a4a7820 */ /* 0x000fc40000400000 */
[----:B-1----:R-:W-:Y:S02]  /*3420*/  FADD R4, R168, R5 ;  /* 0x00000005a8047221 */ /* 0x002fe40000000000 */
[----:B------:R-:W-:Y:S01]  /*3430*/  FADD R5, R174, R9 ;  /* 0x00000009ae057221 */ /* 0x000fe20000000000 */
[----:B------:R-:W1:Y:S01]  /*3440*/  MUFU.EX2 R83, R84 ;  /* 0x0000005400537308 */ /* 0x000e620000000800 */
[----:B------:R-:W-:Y:S01]  /*3450*/  FADD R154, R154, -R73 ;  /* 0x800000499a9a7221 */ /* 0x000fe20000000000 */
[----:B------:R-:W-:Y:S01]  /*3460*/  HMMA.16816.F32 R60, R52, R6, R60 ;  /* 0x00000006343c723c */ /* 0x000fe2000000183c */
[----:B-----5:R-:W-:Y:S02]  /*3470*/  FADD R11, R135, R4 ;  /* 0x00000004870b7221 */ /* 0x020fe40000000000 */
[----:B------:R-:W-:-:S03]  /*3480*/  FMUL R154, R154, 1.4426950216293334961 ;  /* 0x3fb8aa3b9a9a7820 */ /* 0x000fc60000400000 */
[----:B------:R2:W-:Y:S01]  /*3490*/  MUFU.EX2 R91, R74 ;  /* 0x0000004a005b7308 */ /* 0x0005e20000000800 */
[----:B------:R-:W-:Y:S02]  /*34a0*/  FADD R4, R170, R11 ;  /* 0x0000000baa047221 */ /* 0x000fe40000000000 */
[----:B------:R-:W-:-:S05]  /*34b0*/  FADD R156, R156, -R73 ;  /* 0x800000499c9c7221 */ /* 0x000fca0000000000 */
[----:B------:R-:W5:Y:S01]  /*34c0*/  MUFU.EX2 R76, R76 ;  /* 0x0000004c004c7308 */ /* 0x000f620000000800 */
[----:B--2---:R-:W-:Y:S02]  /*34d0*/  FADD R74, R162, R5 ;  /* 0x00000005a24a7221 */ /* 0x004fe40000000000 */
[----:B------:R-:W-:Y:S02]  /*34e0*/  FADD R106, R106, -R73 ;  /* 0x800000496a6a7221 */ /* 0x000fe40000000000 */
[----:B---3--:R-:W-:Y:S02]  /*34f0*/  FADD R5, R79, R74 ;  /* 0x0000004a4f057221 */ /* 0x008fe40000000000 */
[----:B------:R-:W-:Y:S01]  /*3500*/  FADD R7, R107, R4 ;  /* 0x000000046b077221 */ /* 0x000fe20000000000 */
[----:B------:R-:W2:Y:S01]  /*3510*/  MUFU.EX2 R65, R65 ;  /* 0x0000004100417308 */ /* 0x000ea20000000800 */
[----:B------:R-:W-:Y:S02]  /*3520*/  FMUL R156, R156, 1.4426950216293334961 ;  /* 0x3fb8aa3b9c9c7820 */ /* 0x000fe40000400000 */
[----:B0-----:R-:W-:Y:S01]  /*3530*/  FADD R52, R82, R5 ;  /* 0x0000000552347221 */ /* 0x001fe20000000000 */
[----:B------:R-:W-:Y:S01]  /*3540*/  F2FP.PACK_AB R8, R168, R103 ;  /* 0x00000067a808723e */ /* 0x000fe200000000ff */
[----:B------:R-:W-:-:S03]  /*3550*/  FMUL R106, R106, 1.4426950216293334961 ;  /* 0x3fb8aa3b6a6a7820 */ /* 0x000fc60000400000 */
[----:B------:R-:W0:Y:S01]  /*3560*/  MUFU.EX2 R154, R154 ;  /* 0x0000009a009a7308 */ /* 0x000e220000000800 */
[----:B------:R-:W-:Y:S01]  /*3570*/  F2FP.PACK_AB R9, R174, R89 ;  /* 0x00000059ae09723e */ /* 0x000fe200000000ff */
[----:B------:R-:W-:Y:S01]  /*3580*/  FADD R6, R166, R7 ;  /* 0x00000007a6067221 */ /* 0x000fe20000000000 */
[----:B------:R-:W-:Y:S01]  /*3590*/  F2FP.PACK_AB R10, R170, R135 ;  /* 0x00000087aa0a723e */ /* 0x000fe200000000ff */
[--C-:B------:R-:W-:Y:S01]  /*35a0*/  FADD R102, R102, -R73.reuse ;  /* 0x8000004966667221 */ /* 0x100fe20000000000 */
[----:B------:R-:W-:Y:S01]  /*35b0*/  F2FP.PACK_AB R11, R79, R162 ;  /* 0x000000a24f0b723e */ /* 0x000fe200000000ff */
[----:B-1----:R-:W-:Y:S02]  /*35c0*/  FADD R7, R83, R52 ;  /* 0x0000003453077221 */ /* 0x002fe40000000000 */
[----:B------:R-:W1:Y:S01]  /*35d0*/  MUFU.EX2 R66, R66 ;  /* 0x0000004200427308 */ /* 0x000e620000000800 */
[----:B------:R-:W-:Y:S02]  /*35e0*/  FADD R86, R86, -R73 ;  /* 0x8000004956567221 */ /* 0x000fe40000000000 */
[----:B------:R-:W-:-:S05]  /*35f0*/  FADD R53, R87, R6 ;  /* 0x0000000657357221 */ /* 0x000fca0000000000 */
[----:B------:R-:W3:Y:S01]  /*3600*/  MUFU.EX2 R85, R156 ;  /* 0x0000009c00557308 */ /* 0x000ee20000000800 */
[----:B------:R-:W-:Y:S02]  /*3610*/  FMUL R102, R102, 1.4426950216293334961 ;  /* 0x3fb8aa3b66667820 */ /* 0x000fe40000400000 */
[----:B-----5:R-:W-:Y:S01]  /*3620*/  FADD R52, R76, R7 ;  /* 0x000000074c347221 */ /* 0x020fe20000000000 */
[----:B----4-:R-:W-:Y:S01]  /*3630*/  HMMA.16816.F32 R56, R8, R16, R56 ;  /* 0x000000100838723c */ /* 0x010fe20000001838 */
[----:B------:R-:W-:-:S03]  /*3640*/  FMUL R86, R86, 1.4426950216293334961 ;  /* 0x3fb8aa3b56567820 */ /* 0x000fc60000400000 */
[----:B------:R-:W4:Y:S01]  /*3650*/  MUFU.EX2 R68, R68 ;  /* 0x0000004400447308 */ /* 0x000f220000000800 */
[----:B------:R-:W-:Y:S02]  /*3660*/  FADD R98, R98, -R73 ;  /* 0x8000004962627221 */ /* 0x000fe40000000000 */
[----:B------:R-:W-:-:S05]  /*3670*/  FADD R16, R158, R53 ;  /* 0x000000359e107221 */ /* 0x000fca0000000000 */
[----:B------:R-:W5:Y:S01]  /*3680*/  MUFU.EX2 R106, R106 ;  /* 0x0000006a006a7308 */ /* 0x000f620000000800 */
[----:B------:R-:W-:Y:S01]  /*3690*/  FADD R53, R91, R52 ;  /* 0x000000345b357221 */ /* 0x000fe20000000000 */
[----:B------:R-:W-:Y:S01]  /*36a0*/  HMMA.16816.F32 R60, R8, R12, R60 ;  /* 0x0000000c083c723c */ /* 0x000fe2000000183c */
[----:B------:R-:W-:-:S05]  /*36b0*/  FADD R78, R78, -R73 ;  /* 0x800000494e4e7221 */ /* 0x000fca0000000000 */
[----:B------:R-:W1:Y:S01]  /*36c0*/  MUFU.EX2 R69, R69 ;  /* 0x0000004500457308 */ /* 0x000e620000000800 */
[----:B------:R-:W-:Y:S02]  /*36d0*/  FMUL R98, R98, 1.4426950216293334961 ;  /* 0x3fb8aa3b62627820 */ /* 0x000fe40000400000 */
[----:B--2---:R-:W-:-:S05]  /*36e0*/  FADD R9, R65, R16 ;  /* 0x0000001041097221 */ /* 0x004fca0000000000 */
[----:B------:R-:W2:Y:S01]  /*36f0*/  MUFU.EX2 R79, R102 ;  /* 0x00000066004f7308 */ /* 0x000ea20000000800 */
[----:B0-----:R-:W-:Y:S02]  /*3700*/  FADD R8, R154, R53 ;  /* 0x000000359a087221 */ /* 0x001fe40000000000 */
[----:B------:R-:W-:Y:S02]  /*3710*/  FMUL R78, R78, 1.4426950216293334961 ;  /* 0x3fb8aa3b4e4e7820 */ /* 0x000fe40000400000 */
[----:B------:R-:W-:-:S03]  /*3720*/  FADD R67, R67, -R73 ;  /* 0x8000004943437221 */ /* 0x000fc60000000000 */
[----:B------:R-:W0:Y:S01]  /*3730*/  MUFU.EX2 R70, R70 ;  /* 0x0000004600467308 */ /* 0x000e220000000800 */
[----:B-1----:R-:W-:-:S07]  /*3740*/  FADD R9, R66, R9 ;  /* 0x0000000942097221 */ /* 0x002fce0000000000 */
[----:B------:R-:W-:Y:S01]  /*3750*/  MUFU.EX2 R71, R71 ;  /* 0x0000004700477308 */ /* 0x000fe20000000800 */
[----:B---3--:R-:W-:Y:S01]  /*3760*/  FADD R11, R85, R8 ;  /* 0x00000008550b7221 */ /* 0x008fe20000000000 */
[----:B------:R-:W-:-:S06]  /*3770*/  F2FP.PACK_AB R5, R83, R82 ;  /* 0x000000525305723e */ /* 0x000fcc00000000ff */
[----:B------:R-:W1:Y:S01]  /*3780*/  MUFU.EX2 R86, R86 ;  /* 0x0000005600567308 */ /* 0x000e620000000800 */
[----:B------:R-:W-:Y:S01]  /*3790*/  FMUL R67, R67, 1.4426950216293334961 ;  /* 0x3fb8aa3b43437820 */ /* 0x000fe20000400000 */
[----:B------:R-:W-:Y:S01]  /*37a0*/  F2FP.PACK_AB R4, R166, R107 ;  /* 0x0000006ba604723e */ /* 0x000fe200000000ff */
[----:B----4-:R-:W-:Y:S01]  /*37b0*/  FADD R12, R68, R9 ;  /* 0x00000009440c7221 */ /* 0x010fe20000000000 */
[----:B------:R-:W-:-:S04]  /*37c0*/  F2FP.PACK_AB R6, R158, R87 ;  /* 0x000000579e06723e */ /* 0x000fc800000000ff */
[----:B------:R-:W3:Y:S01]  /*37d0*/  MUFU.EX2 R17, R98 ;  /* 0x0000006200117308 */ /* 0x000ee20000000800 */
[----:B-----5:R-:W-:Y:S01]  /*37e0*/  FADD R16, R106, R11 ;  /* 0x0000000b6a107221 */ /* 0x020fe20000000000 */
[----:B------:R-:W-:Y:S01]  /*37f0*/  F2FP.PACK_AB R7, R91, R76 ;  /* 0x0000004c5b07723e */ /* 0x000fe200000000ff */
[----:B------:R-:W-:Y:S01]  /*3800*/  FADD R13, R69, R12 ;  /* 0x0000000c450d7221 */ /* 0x000fe20000000000 */
[----:B------:R-:W4:Y:S04]  /*3810*/  LDSM.16.M88.4 R52, [R112+0x80] ;  /* 0x000080007034783b */ /* 0x000f280000000200 */
[----:B------:R-:W5:Y:S01]  /*3820*/  MUFU.EX2 R72, R72 ;  /* 0x0000004800487308 */ /* 0x000f620000000800 */
[----:B--2---:R-:W-:Y:S01]  /*3830*/  FADD R83, R79, R16 ;  /* 0x000000104f537221 */ /* 0x004fe20000000000 */
[----:B------:R-:W-:Y:S06]  /*3840*/  LDSM.16.M88.4 R8, [R112+0x880] ;  /* 0x000880007008783b */ /* 0x000fec0000000200 */
[----:B------:R-:W2:Y:S01]  /*3850*/  MUFU.EX2 R78, R78 ;  /* 0x0000004e004e7308 */ /* 0x000ea20000000800 */
[----:B0-----:R-:W-:-:S02]  /*3860*/  FADD R12, R70, R13 ;  /* 0x0000000d460c7221 */ /* 0x001fc40000000000 */
[----:B-1----:R-:W-:-:S05]  /*3870*/  FADD R16, R86, R83 ;  /* 0x0000005356107221 */ /* 0x002fca0000000000 */
[----:B------:R-:W0:Y:S01]  /*3880*/  MUFU.EX2 R67, R67 ;  /* 0x0000004300437308 */ /* 0x000e220000000800 */
[----:B------:R-:W-:Y:S01]  /*3890*/  HMMA.16816.F32 R56, R4, R18, R56 ;  /* 0x000000120438723c */ /* 0x000fe20000001838 */
[----:B------:R-:W-:-:S06]  /*38a0*/  FADD R13, R71, R12 ;  /* 0x0000000c470d7221 */ /* 0x000fcc0000000000 */
[----:B---3--:R-:W-:Y:S02]  /*38b0*/  FADD R19, R17, R16 ;  /* 0x0000001011137221 */ /* 0x008fe40000000000 */
[----:B-----5:R-:W-:Y:S02]  /*38c0*/  FADD R12, R72, R13 ;  /* 0x0000000d480c7221 */ /* 0x020fe40000000000 */
[----:B--2---:R-:W-:Y:S02]  /*38d0*/  FADD R16, R78, R19 ;  /* 0x000000134e107221 */ /* 0x004fe40000000000 */
[----:B------:R-:W-:Y:S02]  /*38e0*/  FADD R12, R75, R12 ;  /* 0x0000000c4b0c7221 */ /* 0x000fe40000000000 */
[----:B0-----:R-:W-:Y:S01]  /*38f0*/  FADD R16, R67, R16 ;  /* 0x0000001043107221 */ /* 0x001fe20000000000 */
[----:B------:R-:W-:Y:S02]  /*3900*/  HMMA.16816.F32 R60, R4, R14, R60 ;  /* 0x0000000e043c723c */ /* 0x000fe4000000183c */
[----:B------:R-:W0:Y:S04]  /*3910*/  SHFL.BFLY PT, R13, R12, 0x2, 0x1f ;  /* 0x0c401f000c0d7f89 */ /* 0x000e2800000e0000 */
[----:B------:R-:W1:Y:S01]  /*3920*/  SHFL.BFLY PT, R15, R16, 0x2, 0x1f ;  /* 0x0c401f00100f7f89 */ /* 0x000e6200000e0000 */
[----:B------:R-:W-:-:S02]  /*3930*/  F2FP.PACK_AB R4, R66, R65 ;  /* 0x000000414204723e */ /* 0x000fc400000000ff */
[----:B------:R-:W-:Y:S02]  /*3940*/  F2FP.PACK_AB R5, R85, R154 ;  /* 0x0000009a5505723e */ /* 0x000fe400000000ff */
[----:B------:R-:W-:Y:S02]  /*3950*/  F2FP.PACK_AB R6, R69, R68 ;  /* 0x000000444506723e */ /* 0x000fe400000000ff */
[----:B------:R-:W-:-:S07]  /*3960*/  F2FP.PACK_AB R7, R79, R106 ;  /* 0x0000006a4f07723e */ /* 0x000fce00000000ff */
[----:B----4-:R-:W-:Y:S01]  /*3970*/  HMMA.16816.F32 R56, R4, R52, R56 ;  /* 0x000000340438723c */ /* 0x010fe20000001838 */
[----:B0-----:R-:W-:Y:S02]  /*3980*/  FADD R13, R12, R13 ;  /* 0x0000000d0c0d7221 */ /* 0x001fe40000000000 */
[----:B-1----:R-:W-:-:S05]  /*3990*/  FADD R15, R16, R15 ;  /* 0x0000000f100f7221 */ /* 0x002fca0000000000 */
[----:B------:R-:W-:Y:S01]  /*39a0*/  HMMA.16816.F32 R60, R4, R8, R60 ;  /* 0x00000008043c723c */ /* 0x000fe2000000183c */
[----:B------:R-:W0:Y:S04]  /*39b0*/  SHFL.BFLY PT, R14, R13, 0x1, 0x1f ;  /* 0x0c201f000d0e7f89 */ /* 0x000e2800000e0000 */
[----:B------:R-:W1:Y:S01]  /*39c0*/  SHFL.BFLY PT, R12, R15, 0x1, 0x1f ;  /* 0x0c201f000f0c7f89 */ /* 0x000e6200000e0000 */
[----:B------:R-:W-:Y:S01]  /*39d0*/  UIADD3 UR4, UR4, 0x80, URZ ;  /* 0x0000008004047890 */ /* 0x000fe2000fffe03f */
[----:B------:R-:W-:Y:S02]  /*39e0*/  F2FP.PACK_AB R16, R71, R70 ;  /* 0x000000464710723e */ /* 0x000fe400000000ff */
[----:B------:R-:W-:-:S03]  /*39f0*/  F2FP.PACK_AB R17, R17, R86 ;  /* 0x000000561111723e */ /* 0x000fc600000000ff */
[----:B------:R-:W-:Y:S02]  /*3a00*/  ISETP.LE.AND P0, PT, R113, UR4, PT ;  /* 0x0000000471007c0c */ /* 0x000fe4000bf03270 */
[----:B------:R-:W-:Y:S02]  /*3a10*/  F2FP.PACK_AB R18, R75, R72 ;  /* 0x000000484b12723e */ /* 0x000fe400000000ff */
[----:B------:R-:W-:Y:S01]  /*3a20*/  F2FP.PACK_AB R19, R67, R78 ;  /* 0x0000004e4313723e */ /* 0x000fe200000000ff */
[----:B------:R-:W-:-:S06]  /*3a30*/  IMAD.MOV.U32 R131, RZ, RZ, R64 ;  /* 0x000000ffff837224 */ /* 0x000fcc00078e0040 */
[----:B------:R-:W-:Y:S01]  /*3a40*/  HMMA.16816.F32 R4, R16, R54, R56 ;  /* 0x000000361004723c */ /* 0x000fe20000001838 */
[----:B0-----:R-:W-:Y:S02]  /*3a50*/  FADD R14, R13, R14 ;  /* 0x0000000e0d0e7221 */ /* 0x001fe40000000000 */
[----:B-1----:R-:W-:-:S05]  /*3a60*/  FADD R12, R15, R12 ;  /* 0x0000000c0f0c7221 */ /* 0x002fca0000000000 */
[----:B------:R-:W-:Y:S01]  /*3a70*/  HMMA.16816.F32 R8, R16, R10, R60 ;  /* 0x0000000a1008723c */ /* 0x000fe2000000183c */
[----:B------:R-:W-:Y:S02]  /*3a80*/  FFMA R114, R77, R114, R14 ;  /* 0x000000724d727223 */ /* 0x000fe4000000000e */
[----:B------:R-:W-:-:S04]  /*3a90*/  FFMA R128, R81, R128, R12 ;  /* 0x0000008051807223 */ /* 0x000fc8000000000c */
[----:B------:R-:W-:Y:S02]  /*3aa0*/  IMAD.MOV.U32 R16, RZ, RZ, 0x80 ;  /* 0x00000080ff107424 */ /* 0x000fe400078e00ff */
[----:B------:R-:W-:Y:S02]  /*3ab0*/  IMAD.MOV.U32 R129, RZ, RZ, R73 ;  /* 0x000000ffff817224 */ /* 0x000fe400078e0049 */
[C---:B------:R-:W-:Y:S02]  /*3ac0*/  IMAD R111, R16.reuse, c[0x0][0x1b4], R111 ;  /* 0x00006d00106f7a24 */ /* 0x040fe400078e026f */
[----:B------:R-:W-:Y:S01]  /*3ad0*/  IMAD R121, R16, c[0x0][0x1a4], R121 ;  /* 0x0000690010797a24 */ /* 0x000fe200078e0279 */
[----:B------:R-:W-:Y:S01]  /*3ae0*/  @P0 CALL.REL.NOINC `(.L_x_0) ;  /* 0x0000001000000944 */ /* 0x000fe20003c00000 */
[----:B------:R-:W-:Y:S05]  /*3af0*/  BRA `(.L_x_1) ;  /* 0xffffcf3000007947 */ /* 0x000fea000383ffff */
.L_x_0:
[----:B------:R-:W-:Y:S01]  /*3b00*/  ISETP.NE.U32.AND P0, PT, R133, RZ, PT ;  /* 0x000000ff8500720c */ /* 0x000fe20003f05070 */
[----:B------:R-:W-:Y:S01]  /*3b10*/  IMAD.SHL.U32 R3, R0, 0x20, RZ ;  /* 0x0000002000037824 */ /* 0x000fe200078e00ff */
[----:B------:R-:W-:Y:S01]  /*3b20*/  LOP3.LUT R117, R117, 0x1c, R0, 0xf8, !PT ;  /* 0x0000001c75757812 */ /* 0x000fe200078ef800 */
[----:B------:R-:W-:Y:S01]  /*3b30*/  IMAD.MOV.U32 R20, RZ, RZ, R6 ;  /* 0x000000ffff147224 */ /* 0x000fe200078e0006 */
[----:B------:R-:W-:Y:S01]  /*3b40*/  SEL R2, RZ, 0x240, !P0 ;  /* 0x00000240ff027807 */ /* 0x000fe20004000000 */
[----:B------:R-:W-:Y:S01]  /*3b50*/  IMAD.MOV.U32 R18, RZ, RZ, R7 ;  /* 0x000000ffff127224 */ /* 0x000fe200078e0007 */
[C---:B------:R-:W-:Y:S01]  /*3b60*/  FSETP.GT.AND P0, PT, |R114|.reuse, 8.50705917302346158658e+37, PT ;  /* 0x7e8000007200780b */ /* 0x040fe20003f04200 */
[----:B------:R-:W-:Y:S01]  /*3b70*/  IMAD.MOV.U32 R22, RZ, RZ, R4 ;  /* 0x000000ffff167224 */ /* 0x000fe200078e0004 */
[----:B------:R-:W-:Y:S01]  /*3b80*/  LOP3.LUT R117, R117, R2, RZ, 0x3c, !PT ;  /* 0x0000000275757212 */ /* 0x000fe200078e3cff */
[----:B------:R-:W-:Y:S01]  /*3b90*/  FMUL R2, R114, 8388608 ;  /* 0x4b00000072027820 */ /* 0x000fe20000400000 */
[----:B------:R-:W-:Y:S01]  /*3ba0*/  FSETP.GT.AND P6, PT, |R128|, 8.50705917302346158658e+37, PT ;  /* 0x7e8000008000780b */ /* 0x000fe20003fc4200 */
[----:B------:R-:W-:Y:S01]  /*3bb0*/  IMAD.MOV.U32 R16, RZ, RZ, R5 ;  /* 0x000000ffff107224 */ /* 0x000fe200078e0005 */
[C---:B------:R-:W-:Y:S01]  /*3bc0*/  FSETP.GEU.AND P4, PT, |R114|.reuse, 1.175494350822287508e-38, PT ;  /* 0x008000007200780b */ /* 0x040fe20003f8e200 */
[----:B------:R-:W-:Y:S01]  /*3bd0*/  IMAD.MOV.U32 R14, RZ, RZ, R10 ;  /* 0x000000ffff0e7224 */ /* 0x000fe200078e000a */
[----:B------:R-:W-:Y:S01]  /*3be0*/  FSETP.GEU.AND P3, PT, R114, 1.175494350822287508e-38, PT ;  /* 0x008000007200780b */ /* 0x000fe20003f6e000 */
[----:B------:R-:W-:Y:S01]  /*3bf0*/  IMAD.MOV.U32 R10, RZ, RZ, R11 ;  /* 0x000000ffff0a7224 */ /* 0x000fe200078e000b */
[----:B------:R-:W-:Y:S01]  /*3c00*/  FSETP.GEU.AND P5, PT, |R128|, 1.175494350822287508e-38, PT ;  /* 0x008000008000780b */ /* 0x000fe20003fae200 */
[----:B------:R-:W-:Y:S01]  /*3c10*/  BAR.SYNC.DEFER_BLOCKING 0x0 ;  /* 0x0000000000007b1d */ /* 0x000fe20000010000 */
[----:B------:R-:W-:Y:S01]  /*3c20*/  FSEL R24, R2, R114, !P3 ;  /* 0x0000007202187208 */ /* 0x000fe20005800000 */
[C---:B------:R-:W-:Y:S01]  /*3c30*/  FMUL R2, R128.reuse, 8388608 ;  /* 0x4b00000080027820 */ /* 0x040fe20000400000 */
[----:B------:R-:W-:Y:S01]  /*3c40*/  FSETP.GEU.AND P2, PT, R128, 1.175494350822287508e-38, PT ;  /* 0x008000008000780b */ /* 0x000fe20003f4e000 */
[----:B------:R-:W-:Y:S01]  /*3c50*/  @P0 FMUL R114, R114, 0.25 ;  /* 0x3e80000072720820 */ /* 0x000fe20000400000 */
[----:B------:R-:W-:Y:S01]  /*3c60*/  LOP3.LUT R6, R3, 0x300, RZ, 0xc0, !PT ;  /* 0x0000030003067812 */ /* 0x000fe200078ec0ff */
[----:B------:R-:W-:Y:S01]  /*3c70*/  @P0 FMUL R9, R9, 0.25 ;  /* 0x3e80000009090820 */ /* 0x000fe20000400000 */
[----:B------:R-:W-:Y:S01]  /*3c80*/  FSEL R25, R2, R128, !P2 ;  /* 0x0000008002197208 */ /* 0x000fe20005000000 */
[----:B------:R-:W-:Y:S01]  /*3c90*/  @P6 FMUL R128, R128, 0.25 ;  /* 0x3e80000080806820 */ /* 0x000fe20000400000 */
[----:B------:R-:W-:Y:S01]  /*3ca0*/  IADD3 R2, R24, -0x3f3504f3, RZ ;  /* 0xc0cafb0d18027810 */ /* 0x000fe20007ffe0ff */
[----:B------:R-:W-:Y:S01]  /*3cb0*/  @!P4 FMUL R114, R114, 16777216 ;  /* 0x4b8000007272c820 */ /* 0x000fe20000400000 */
[----:B------:R-:W-:Y:S01]  /*3cc0*/  SHF.R.U32.HI R109, RZ, 0x1, R109 ;  /* 0x00000001ff6d7819 */ /* 0x000fe2000001166d */
[----:B------:R-:W-:Y:S01]  /*3cd0*/  @!P5 FMUL R128, R128, 16777216 ;  /* 0x4b8000008080d820 */ /* 0x000fe20000400000 */
[----:B------:R-:W-:Y:S01]  /*3ce0*/  LOP3.LUT R2, R2, 0xff800000, RZ, 0xc0, !PT ;  /* 0xff80000002027812 */ /* 0x000fe200078ec0ff */
[----:B------:R-:W0:Y:S01]  /*3cf0*/  MUFU.RCP R3, R114 ;  /* 0x0000007200037308 */ /* 0x000e220000001000 */
[----:B------:R-:W-:Y:S01]  /*3d00*/  @P0 FMUL R8, R8, 0.25 ;  /* 0x3e80000008080820 */ /* 0x000fe20000400000 */
[----:B------:R-:W-:Y:S01]  /*3d10*/  LOP3.LUT R110, R110, 0x78, RZ, 0xc0, !PT ;  /* 0x000000786e6e7812 */ /* 0x000fe200078ec0ff */
[----:B------:R-:W-:Y:S01]  /*3d20*/  @P0 FMUL R16, R16, 0.25 ;  /* 0x3e80000010100820 */ /* 0x000fe20000400000 */
[----:B------:R-:W-:Y:S01]  /*3d30*/  LOP3.LUT R115, R115, 0x38, RZ, 0xc0, !PT ;  /* 0x0000003873737812 */ /* 0x000fe200078ec0ff */
[----:B------:R-:W-:-:S02]  /*3d40*/  @P0 FMUL R22, R22, 0.25 ;  /* 0x3e80000016160820 */ /* 0x000fc40000400000 */
[----:B------:R-:W-:Y:S01]  /*3d50*/  @P6 FMUL R10, R10, 0.25 ;  /* 0x3e8000000a0a6820 */ /* 0x000fe20000400000 */
[----:B------:R-:W1:Y:S01]  /*3d60*/  MUFU.RCP R7, R128 ;  /* 0x0000008000077308 */ /* 0x000e620000001000 */
[----:B------:R-:W-:Y:S02]  /*3d70*/  IMAD.SHL.U32 R19, R0, 0x4, RZ ;  /* 0x0000000400137824 */ /* 0x000fe400078e00ff */
[----:B------:R-:W-:Y:S02]  /*3d80*/  @P6 FMUL R14, R14, 0.25 ;  /* 0x3e8000000e0e6820 */ /* 0x000fe40000400000 */
[----:B------:R-:W-:Y:S01]  /*3d90*/  @!P4 FMUL R9, R9, 16777216 ;  /* 0x4b8000000909c820 */ /* 0x000fe20000400000 */
[----:B------:R-:W-:Y:S01]  /*3da0*/  LOP3.LUT R6, R6, 0xfc, R19, 0xf8, !PT ;  /* 0x000000fc06067812 */ /* 0x000fe200078ef813 */
[----:B------:R-:W-:Y:S01]  /*3db0*/  @!P4 FMUL R8, R8, 16777216 ;  /* 0x4b8000000808c820 */ /* 0x000fe20000400000 */
[----:B------:R-:W-:Y:S01]  /*3dc0*/  LOP3.LUT R19, R19, 0x40, RZ, 0xc0, !PT ;  /* 0x0000004013137812 */ /* 0x000fe200078ec0ff */
[----:B------:R-:W-:Y:S01]  /*3dd0*/  @!P4 FMUL R16, R16, 16777216 ;  /* 0x4b8000001010c820 */ /* 0x000fe20000400000 */
[----:B------:R-:W-:Y:S01]  /*3de0*/  LOP3.LUT R109, R6, R109, RZ, 0x3c, !PT ;  /* 0x0000006d066d7212 */ /* 0x000fe200078e3cff */
[----:B------:R-:W-:Y:S01]  /*3df0*/  @!P4 FMUL R22, R22, 16777216 ;  /* 0x4b8000001616c820 */ /* 0x000fe20000400000 */
[----:B------:R-:W-:Y:S01]  /*3e00*/  ISETP.GE.U32.AND P4, PT, R25, 0x7f800000, PT ;  /* 0x7f8000001900780c */ /* 0x000fe20003f86070 */
[----:B------:R-:W-:-:S02]  /*3e10*/  @P6 FMUL R18, R18, 0.25 ;  /* 0x3e80000012126820 */ /* 0x000fc40000400000 */
[----:B------:R-:W-:Y:S02]  /*3e20*/  @P6 FMUL R20, R20, 0.25 ;  /* 0x3e80000014146820 */ /* 0x000fe40000400000 */
[----:B------:R-:W-:Y:S02]  /*3e30*/  @!P5 FMUL R10, R10, 16777216 ;  /* 0x4b8000000a0ad820 */ /* 0x000fe40000400000 */
[----:B------:R-:W-:Y:S02]  /*3e40*/  @!P5 FMUL R14, R14, 16777216 ;  /* 0x4b8000000e0ed820 */ /* 0x000fe40000400000 */
[----:B------:R-:W-:Y:S02]  /*3e50*/  IMAD R15, R50, c[0x0][0x1c0], RZ ;  /* 0x00007000320f7a24 */ /* 0x000fe400078e02ff */
[----:B------:R-:W-:Y:S02]  /*3e60*/  IMAD R17, R51, c[0x0][0x1c4], RZ ;  /* 0x0000710033117a24 */ /* 0x000fe400078e02ff */
[----:B0-----:R-:W-:-:S02]  /*3e70*/  FMUL R11, R3, R9 ;  /* 0x00000009030b7220 */ /* 0x001fc40000400000 */
[C---:B------:R-:W-:Y:S02]  /*3e80*/  FMUL R12, R3.reuse, R8 ;  /* 0x00000008030c7220 */ /* 0x040fe40000400000 */
[C---:B------:R-:W-:Y:S02]  /*3e90*/  FMUL R16, R3.reuse, R16 ;  /* 0x0000001003107220 */ /* 0x040fe40000400000 */
[----:B------:R-:W-:Y:S01]  /*3ea0*/  FMUL R13, R3, R22 ;  /* 0x00000016030d7220 */ /* 0x000fe20000400000 */
[----:B------:R-:W-:Y:S01]  /*3eb0*/  IADD3 R3, R25, -0x3f3504f3, RZ ;  /* 0xc0cafb0d19037810 */ /* 0x000fe20007ffe0ff */
[----:B------:R-:W-:Y:S01]  /*3ec0*/  @!P5 FMUL R18, R18, 16777216 ;  /* 0x4b8000001212d820 */ /* 0x000fe20000400000 */
[----:B------:R-:W-:Y:S01]  /*3ed0*/  F2FP.PACK_AB R11, R11, R16 ;  /* 0x000000100b0b723e */ /* 0x000fe200000000ff */
[----:B------:R-:W-:Y:S01]  /*3ee0*/  @!P5 FMUL R20, R20, 16777216 ;  /* 0x4b8000001414d820 */ /* 0x000fe20000400000 */
[----:B------:R-:W-:Y:S01]  /*3ef0*/  LOP3.LUT R6, R3, 0xff800000, RZ, 0xc0, !PT ;  /* 0xff80000003067812 */ /* 0x000fe200078ec0ff */
[C---:B-1----:R-:W-:Y:S01]  /*3f00*/  FMUL R9, R7.reuse, R10 ;  /* 0x0000000a07097220 */ /* 0x042fe20000400000 */
[----:B------:R-:W-:Y:S01]  /*3f10*/  F2FP.PACK_AB R12, R12, R13 ;  /* 0x0000000d0c0c723e */ /* 0x000fe200000000ff */
[----:B------:R-:W-:Y:S01]  /*3f20*/  FMUL R10, R7, R14 ;  /* 0x0000000e070a7220 */ /* 0x000fe20000400000 */
[----:B------:R-:W-:Y:S01]  /*3f30*/  LOP3.LUT R16, R117, 0x20, RZ, 0x3c, !PT ;  /* 0x0000002075107812 */ /* 0x000fe200078e3cff */
[----:B------:R-:W-:Y:S01]  /*3f40*/  IMAD.SHL.U32 R4, R15, 0x2, RZ ;  /* 0x000000020f047824 */ /* 0x000fe200078e00ff */
[----:B------:R-:W-:Y:S01]  /*3f50*/  STS [R117+0x80], R11 ;  /* 0x0000800b75007388 */ /* 0x000fe20000000800 */
[----:B------:R-:W-:Y:S01]  /*3f60*/  IMAD.SHL.U32 R5, R17, 0x2, RZ ;  /* 0x0000000211057824 */ /* 0x000fe200078e00ff */
[C---:B------:R-:W-:Y:S01]  /*3f70*/  ISETP.GE.U32.AND P5, PT, R24.reuse, 0x7f800000, PT ;  /* 0x7f8000001800780c */ /* 0x040fe20003fa6070 */
[C---:B------:R-:W-:Y:S01]  /*3f80*/  FMUL R14, R7.reuse, R18 ;  /* 0x00000012070e7220 */ /* 0x040fe20000400000 */
[----:B------:R-:W-:Y:S01]  /*3f90*/  STS [R117], R12 ;  /* 0x0000000c75007388 */ /* 0x000fe20000000800 */
[----:B------:R-:W-:Y:S01]  /*3fa0*/  FMUL R7, R7, R20 ;  /* 0x0000001407077220 */ /* 0x000fe20000400000 */
[----:B------:R-:W-:Y:S01]  /*3fb0*/  IADD3 R21, P0, P1, R5, c[0x0][0x178], R4 ;  /* 0x00005e0005157a10 */ /* 0x000fe2000791e004 */
[----:B------:R-:W-:Y:S01]  /*3fc0*/  IMAD.IADD R3, R24, 0x1, -R2 ;  /* 0x0000000118037824 */ /* 0x000fe200078e0a02 */
[----:B------:R-:W-:Y:S01]  /*3fd0*/  F2FP.PACK_AB R14, R9, R14 ;  /* 0x0000000e090e723e */ /* 0x000fe200000000ff */
[----:B------:R-:W-:Y:S01]  /*3fe0*/  IMAD.IADD R5, R25, 0x1, -R6 ;  /* 0x0000000119057824 */ /* 0x000fe200078e0a06 */
[----:B------:R-:W-:Y:S01]  /*3ff0*/  F2FP.PACK_AB R13, R10, R7 ;  /* 0x000000070a0d723e */ /* 0x000fe200000000ff */
[----:B------:R-:W-:-:S02]  /*4000*/  IMAD.MOV.U32 R23, RZ, RZ, 0x3dc6b27f ;  /* 0x3dc6b27fff177424 */ /* 0x000fc400078e00ff */
[----:B------:R-:W-:Y:S01]  /*4010*/  FADD R4, R3, -1 ;  /* 0xbf80000003047421 */ /* 0x000fe20000000000 */
[----:B------:R-:W-:Y:S01]  /*4020*/  STS [R16+0x180], R14 ;  /* 0x0001800e10007388 */ /* 0x000fe20000000800 */
[----:B------:R-:W-:Y:S02]  /*4030*/  FADD R8, R5, -1 ;  /* 0xbf80000005087421 */ /* 0x000fe40000000000 */
[-C--:B------:R-:W-:Y:S01]  /*4040*/  FFMA.FTZ R3, R4, R23.reuse, -0.16845393180847167969 ;  /* 0xbe2c7f3004037423 */ /* 0x080fe20000010017 */
[----:B------:R-:W-:Y:S01]  /*4050*/  STS [R16+0x100], R13 ;  /* 0x0001000d10007388 */ /* 0x000fe20000000800 */
[----:B------:R-:W-:Y:S02]  /*4060*/  FFMA.FTZ R5, R8, R23, -0.16845393180847167969 ;  /* 0xbe2c7f3008057423 */ /* 0x000fe40000010017 */
[----:B------:R-:W-:Y:S01]  /*4070*/  FFMA.FTZ R3, R4, R3, 0.1716887056827545166 ;  /* 0x3e2fcf2a04037423 */ /* 0x000fe20000010003 */
[----:B------:R-:W-:Y:S01]  /*4080*/  BAR.SYNC.DEFER_BLOCKING 0x0 ;  /* 0x0000000000007b1d */ /* 0x000fe20000010000 */
[----:B------:R-:W-:-:S02]  /*4090*/  FFMA.FTZ R5, R8, R5, 0.1716887056827545166 ;  /* 0x3e2fcf2a08057423 */ /* 0x000fc40000010005 */
[----:B------:R-:W-:Y:S02]  /*40a0*/  FFMA.FTZ R3, R4, R3, -0.17900948226451873779 ;  /* 0xbe374e4304037423 */ /* 0x000fe40000010003 */
[----:B------:R-:W-:Y:S02]  /*40b0*/  FFMA.FTZ R5, R8, R5, -0.17900948226451873779 ;  /* 0xbe374e4308057423 */ /* 0x000fe40000010005 */
[----:B------:R-:W-:Y:S02]  /*40c0*/  FFMA.FTZ R3, R4, R3, 0.20512372255325317383 ;  /* 0x3e520bf404037423 */ /* 0x000fe40000010003 */
[----:B------:R-:W-:Y:S02]  /*40d0*/  FFMA.FTZ R7, R8, R5, 0.20512372255325317383 ;  /* 0x3e520bf408077423 */ /* 0x000fe40000010005 */
[----:B------:R-:W-:Y:S02]  /*40e0*/  FFMA.FTZ R5, R4, R3, -0.24046532809734344482 ;  /* 0xbe763c8b04057423 */ /* 0x000fe40000010003 */
[----:B------:R-:W-:Y:S01]  /*40f0*/  FFMA.FTZ R7, R8, R7, -0.24046532809734344482 ;  /* 0xbe763c8b08077423 */ /* 0x000fe20000010007 */
[----:B------:R0:W1:Y:S01]  /*4100*/  I2F R3, R2 ;  /* 0x0000000200037306 */ /* 0x0000620000201400 */
[----:B------:R-:W-:-:S02]  /*4110*/  FFMA.FTZ R5, R4, R5, 0.28857114911079406738 ;  /* 0x3e93bf9904057423 */ /* 0x000fc40000010005 */
[----:B------:R-:W-:Y:S02]  /*4120*/  FFMA.FTZ R7, R8, R7, 0.28857114911079406738 ;  /* 0x3e93bf9908077423 */ /* 0x000fe40000010007 */
[----:B------:R-:W-:Y:S02]  /*4130*/  FFMA.FTZ R5, R4, R5, -0.36067417263984680176 ;  /* 0xbeb8aa4904057423 */ /* 0x000fe40000010005 */
[----:B------:R-:W-:Y:S02]  /*4140*/  FFMA.FTZ R9, R8, R7, -0.36067417263984680176 ;  /* 0xbeb8aa4908097423 */ /* 0x000fe40000010007 */
[----:B------:R-:W-:Y:S01]  /*4150*/  FFMA.FTZ R5, R4, R5, 0.48089820146560668945 ;  /* 0x3ef6384a04057423 */ /* 0x000fe20000010005 */
[----:B------:R-:W2:Y:S01]  /*4160*/  LDS R109, [R109] ;  /* 0x000000006d6d7984 */ /* 0x000ea20000000800 */
[----:B------:R3:W4:Y:S01]  /*4170*/  I2F R7, R6 ;  /* 0x0000000600077306 */ /* 0x0007220000201400 */
[----:B------:R-:W-:Y:S01]  /*4180*/  FFMA.FTZ R9, R8, R9, 0.48089820146560668945 ;  /* 0x3ef6384a08097423 */ /* 0x000fe20000010009 */
[----:B0-----:R-:W-:Y:S01]  /*4190*/  FSEL R2, RZ, -23, P3 ;  /* 0xc1b80000ff027808 */ /* 0x001fe20001800000 */
[----:B------:R-:W-:-:S02]  /*41a0*/  FFMA.FTZ R5, R4, R5, -0.72134751081466674805 ;  /* 0xbf38aa3b04057423 */ /* 0x000fc40000010005 */
[----:B------:R-:W-:Y:S02]  /*41b0*/  FFMA.FTZ R9, R8, R9, -0.72134751081466674805 ;  /* 0xbf38aa3b08097423 */ /* 0x000fe40000010009 */
[----:B------:R-:W-:Y:S02]  /*41c0*/  FMUL R5, R4, R5 ;  /* 0x0000000504057220 */ /* 0x000fe40000400000 */
[----:B------:R-:W-:Y:S01]  /*41d0*/  FMUL R9, R8, R9 ;  /* 0x0000000908097220 */ /* 0x000fe20000400000 */
[----:B---3--:R-:W-:Y:S01]  /*41e0*/  FSEL R6, RZ, -23, P2 ;  /* 0xc1b80000ff067808 */ /* 0x008fe20001000000 */
[----:B------:R-:W-:Y:S01]  /*41f0*/  FMUL R5, R4, R5 ;  /* 0x0000000504057220 */ /* 0x000fe20000400000 */
[----:B------:R-:W-:Y:S01]  /*4200*/  LOP3.LUT P2, RZ, R0, 0xe0, RZ, 0xc0, !PT ;  /* 0x000000e000ff7812 */ /* 0x000fe2000784c0ff */
[----:B------:R-:W-:Y:S02]  /*4210*/  FMUL R9, R8, R9 ;  /* 0x0000000908097220 */ /* 0x000fe40000400000 */
[----:B-1----:R-:W-:-:S02]  /*4220*/  FFMA.FTZ R2, R3, 1.1920928955078125e-07, R2 ;  /* 0x3400000003027823 */ /* 0x002fc40000010002 */
[----:B------:R-:W-:Y:S02]  /*4230*/  FFMA.FTZ R5, R4, 1.4426950216293334961, R5 ;  /* 0x3fb8aa3b04057823 */ /* 0x000fe40000010005 */
[----:B------:R-:W-:Y:S02]  /*4240*/  @P5 IMAD.MOV.U32 R3, RZ, RZ, 0x7f800000 ;  /* 0x7f800000ff035424 */ /* 0x000fe400078e00ff */
[----:B----4-:R-:W-:Y:S02]  /*4250*/  FFMA.FTZ R6, R7, 1.1920928955078125e-07, R6 ;  /* 0x3400000007067823 */ /* 0x010fe40000010006 */
[----:B------:R-:W-:Y:S02]  /*4260*/  FFMA.FTZ R9, R8, 1.4426950216293334961, R9 ;  /* 0x3fb8aa3b08097823 */ /* 0x000fe40000010009 */
[----:B------:R-:W-:Y:S02]  /*4270*/  FADD R5, R2, R5 ;  /* 0x0000000502057221 */ /* 0x000fe40000000000 */
[----:B------:R-:W-:-:S02]  /*4280*/  @P4 IMAD.MOV.U32 R2, RZ, RZ, 0x7f800000 ;  /* 0x7f800000ff024424 */ /* 0x000fc400078e00ff */
[----:B------:R-:W-:Y:S02]  /*4290*/  @P5 FFMA.FTZ R5, R24, R3, +INF ;  /* 0x7f80000018055423 */ /* 0x000fe40000010003 */
[----:B------:R-:W-:Y:S02]  /*42a0*/  IMAD R108, R108, c[0x0][0x1c8], RZ ;  /* 0x000072006c6c7a24 */ /* 0x000fe400078e02ff */
[----:B------:R-:W-:Y:S02]  /*42b0*/  IMAD.MOV.U32 R3, RZ, RZ, c[0x0][0x1c8] ;  /* 0x00007200ff037624 */ /* 0x000fe400078e00ff */
[----:B------:R-:W-:Y:S02]  /*42c0*/  FADD R6, R6, R9 ;  /* 0x0000000906067221 */ /* 0x000fe40000000000 */
[----:B------:R-:W-:-:S04]  /*42d0*/  IMAD.HI R15, R15, 0x2, RZ ;  /* 0x000000020f0f7827 */ /* 0x000fc800078e02ff */
[----:B------:R-:W-:-:S04]  /*42e0*/  IMAD.HI R10, R17, 0x2, RZ ;  /* 0x00000002110a7827 */ /* 0x000fc800078e02ff */
[----:B------:R-:W-:Y:S01]  /*42f0*/  @P4 FFMA.FTZ R6, R25, R2, +INF ;  /* 0x7f80000019064423 */ /* 0x000fe20000010002 */
[----:B------:R-:W-:Y:S01]  /*4300*/  SHF.R.U32.HI R2, RZ, 0x1, R0 ;  /* 0x00000001ff027819 */ /* 0x000fe20000011600 */
[----:B------:R-:W-:Y:S01]  /*4310*/  IMAD R0, R3, 0x8, R108 ;  /* 0x0000000803007824 */ /* 0x000fe200078e026c */
[----:B------:R-:W-:Y:S02]  /*4320*/  IADD3.X R15, R10, c[0x0][0x17c], R15, P0, P1 ;  /* 0x00005f000a0f7a10 */ /* 0x000fe400007e240f */
[----:B------:R-:W-:Y:S02]  /*4330*/  FSETP.NEU.AND P0, PT, R24, RZ, PT ;  /* 0x000000ff1800720b */ /* 0x000fe40003f0d000 */
[----:B------:R-:W-:Y:S02]  /*4340*/  LOP3.LUT R8, R2, 0x4, RZ, 0xc0, !PT ;  /* 0x0000000402087812 */ /* 0x000fe400078ec0ff */
[-C--:B------:R-:W-:Y:S02]  /*4350*/  LEA R2, P3, R108, R21.reuse, 0x1 ;  /* 0x000000156c027211 */ /* 0x080fe400078608ff */
[----:B------:R-:W-:-:S02]  /*4360*/  LEA R4, P4, R0, R21, 0x1 ;  /* 0x0000001500047211 */ /* 0x000fc400078808ff */
[----:B------:R-:W-:Y:S02]  /*4370*/  FSEL R7, R5, -INF , P0 ;  /* 0xff80000005077808 */ /* 0x000fe40000000000 */
[-C--:B------:R-:W-:Y:S02]  /*4380*/  LEA.HI.X.SX32 R3, R108, R15.reuse, 0x1, P3 ;  /* 0x0000000f6c037211 */ /* 0x080fe400018f0eff */
[----:B------:R-:W-:Y:S01]  /*4390*/  LEA.HI.X.SX32 R5, R0, R15, 0x1, P4 ;  /* 0x0000000f00057211 */ /* 0x000fe200020f0eff */
[----:B------:R-:W-:Y:S01]  /*43a0*/  FFMA R64, R7, 0.69314718246459960938, R64 ;  /* 0x3f31721807407823 */ /* 0x000fe20000000040 */
[----:B--2---:R-:W-:Y:S01]  /*43b0*/  PRMT R0, R109, 0x7632, R0 ;  /* 0x000076326d007816 */ /* 0x004fe20000000000 */
[----:B------:R0:W-:Y:S01]  /*43c0*/  STG.E.U16 [R2.64], R109 ;  /* 0x0000006d02007986 */ /* 0x0001e2000c101506 */
[----:B------:R-:W-:Y:S02]  /*43d0*/  FSETP.NEU.AND P1, PT, R25, RZ, PT ;  /* 0x000000ff1900720b */ /* 0x000fe40003f2d000 */
[----:B------:R-:W-:Y:S01]  /*43e0*/  IADD3 R8, R19, R115, R8 ;  /* 0x0000007313087210 */ /* 0x000fe20007ffe008 */
[----:B------:R0:W-:Y:S01]  /*43f0*/  STG.E.U16 [R4.64], R0 ;  /* 0x0000000004007986 */ /* 0x0001e2000c101506 */
[----:B------:R-:W-:-:S05]  /*4400*/  FSEL R6, R6, -INF , P1 ;  /* 0xff80000006067808 */ /* 0x000fca0000800000 */
[----:B------:R-:W-:Y:S01]  /*4410*/  FFMA R65, R6, 0.69314718246459960938, R73 ;  /* 0x3f31721806417823 */ /* 0x000fe20000000049 */
[----:B------:R-:W-:Y:S06]  /*4420*/  BAR.SYNC.DEFER_BLOCKING 0x0 ;  /* 0x0000000000007b1d */ /* 0x000fec0000010000 */
[----:B------:R0:W-:Y:S04]  /*4430*/  STS.64 [R110], R64 ;  /* 0x000000406e007388 */ /* 0x0001e80000000a00 */
[----:B------:R-:W-:Y:S06]  /*4440*/  BAR.SYNC.DEFER_BLOCKING 0x0 ;  /* 0x0000000000007b1d */ /* 0x000fec0000010000 */
[----:B------:R-:W-:Y:S05]  /*4450*/  @P2 EXIT ;  /* 0x000000000000294d */ /* 0x000fea0003800000 */
[----:B0-----:R-:W0:Y:S01]  /*4460*/  LDS R5, [R8] ;  /* 0x0000000008057984 */ /* 0x001e220000000800 */
[----:B------:R-:W-:-:S02]  /*4470*/  IMAD R50, R50, c[0x0][0x1cc], RZ ;  /* 0x0000730032327a24 */ /* 0x000fc400078e02ff */
[C---:B------:R-:W-:Y:S02]  /*4480*/  IMAD.SHL.U32 R3, R51.reuse, 0x4, RZ ;  /* 0x0000000433037824 */ /* 0x040fe400078e00ff */
[----:B------:R-:W-:Y:S02]  /*4490*/  IMAD.SHL.U32 R2, R50, 0x4, RZ ;  /* 0x0000000432027824 */ /* 0x000fe400078e00ff */
[----:B------:R-:W-:-:S03]  /*44a0*/  IMAD.HI R51, R51, 0x4, RZ ;  /* 0x0000000433337827 */ /* 0x000fc600078e02ff */
[----:B------:R-:W-:Y:S01]  /*44b0*/  IADD3 R2, P0, P1, R3, c[0x0][0x180], R2 ;  /* 0x0000600003027a10 */ /* 0x000fe2000791e002 */
[----:B------:R-:W-:-:S05]  /*44c0*/  IMAD.HI R50, R50, 0x4, RZ ;  /* 0x0000000432327827 */ /* 0x000fca00078e02ff */
[----:B------:R-:W-:-:S05]  /*44d0*/  IADD3.X R3, R51, c[0x0][0x184], R50, P0, P1 ;  /* 0x0000610033037a10 */ /* 0x000fca00007e2432 */
[----:B0-----:R-:W-:Y:S01]  /*44e0*/  STG.E [R2.64], R5 ;  /* 0x0000000502007986 */ /* 0x001fe2000c101906 */
[----:B------:R-:W-:Y:S05]  /*44f0*/  EXIT ;  /* 0x000000000000794d */ /* 0x000fea0003800000 */
.L_x_2:
[----:B------:R-:W-:-:S00]  /*4500*/  BRA `(.L_x_2) ;  /* 0xfffffff000007947 */ /* 0x000fc0000383ffff */
[----:B------:R-:W-:-:S00]  /*4510*/  NOP ;  /* 0x0000000000007918 */ /* 0x000fc00000000000 */
        /* <DEDUP_REMOVED lines=14> */
.L_x_3:


//--------------------- .nv.global.init           --------------------------
	.section	.nv.global.init,"aw",@progbits
.nv.global.init:
	.type		_$_str,@object
	.size		_$_str,(.L_0 - _$_str)
_$_str:
        /*0000*/ 	.byte	0x5f, 0x5f, 0x43, 0x55, 0x44, 0x41, 0x5f, 0x46, 0x54, 0x5a, 0x00
.L_0:


//--------------------- .nv.shared.attn_fwd       --------------------------
	.section	.nv.shared.attn_fwd,"aw",@nobits
	.sectionflags	@""
	.align	16
